	.target	sm_103a

	.elftype	@"ET_EXEC"


//--------------------- .note.nv.tkinfo           --------------------------
	.section	.note.nv.tkinfo,"",@"SHT_NOTE"
	.sectionflags	@"SHF_NOTE_NV_TKINFO"
	.tkinfo
        /*0018*/ 	.word	0x00000002
        /*0030*/ 	.string	""
        /*0030*/ 	.string	"ptxas"
        /*0030*/ 	.string	"Cuda compilation tools, release 13.0, V13.0.88"
        /*0030*/ 	.string	"Build cuda_13.0.r13.0/compiler.36424714_0"
        /*0030*/ 	.string	"-arch sm_103a -m 64 "



//--------------------- .note.nv.cuinfo           --------------------------
	.section	.note.nv.cuinfo,"",@"SHT_NOTE"
	.sectionflags	@"SHF_NOTE_NV_CUINFO"
        /*0018*/ 	.short	0x0002
        /*001a*/ 	.short	0x0067
        /*001c*/ 	.short	0x0082
	.zero		2


//--------------------- .nv.info                  --------------------------
	.section	.nv.info,"",@"SHT_CUDA_INFO"
	.align	4


	//----- nvinfo : EIATTR_REGCOUNT
	.align		4
        /*0000*/ 	.byte	0x04, 0x2f
        /*0002*/ 	.short	(.L_12 - .L_11)
	.align		4
.L_11:
        /*0004*/ 	.word	index@(_ZN7cutlass13device_kernelIN5flash11enable_sm90INS1_16FlashAttnFwdSm90INS1_25CollectiveMainloopFwdSm90ILi2EN4cute5tupleIJNS5_1CILi1EEES8_S8_EEENS6_IJNS7_ILi128EEENS7_ILi80EEENS7_ILi256EEEEEELi256ENS_10bfloat16_tEfNS_4arch4Sm90ELb1ELb0ELb0ELb1ELb1ELb1ELb0ELb1ELb1ELb1ELb0ELb0EEENS1_21CollectiveEpilogueFwdINS6_IJSA_SC_SB_EEES9_SE_SG_Li256ELb1ELb1ELb0ELb0EEENS1_36VarlenDynamicPersistentTileSchedulerILi128ELi80ELi256ELi128ELb0ELb1ELb1ELb1ELb1ELb1EEEEEEEEEvNT_6ParamsE)
        /*0008*/ 	.word	0x00000004


	//----- nvinfo : EIATTR_FRAME_SIZE
	.align		4
.L_12:
        /*000c*/ 	.byte	0x04, 0x11
        /*000e*/ 	.short	(.L_14 - .L_13)
	.align		4
.L_13:
        /*0010*/ 	.word	index@(_ZN7cutlass13device_kernelIN5flash11enable_sm90INS1_16FlashAttnFwdSm90INS1_25CollectiveMainloopFwdSm90ILi2EN4cute5tupleIJNS5_1CILi1EEES8_S8_EEENS6_IJNS7_ILi128EEENS7_ILi80EEENS7_ILi256EEEEEELi256ENS_10bfloat16_tEfNS_4arch4Sm90ELb1ELb0ELb0ELb1ELb1ELb1ELb0ELb1ELb1ELb1ELb0ELb0EEENS1_21CollectiveEpilogueFwdINS6_IJSA_SC_SB_EEES9_SE_SG_Li256ELb1ELb1ELb0ELb0EEENS1_36VarlenDynamicPersistentTileSchedulerILi128ELi80ELi256ELi128ELb0ELb1ELb1ELb1ELb1ELb1EEEEEEEEEvNT_6ParamsE)
        /*0014*/ 	.word	0x00000000


	//----- nvinfo : EIATTR_REGCOUNT
	.align		4
.L_14:
        /*0018*/ 	.byte	0x04, 0x2f
        /*001a*/ 	.short	(.L_16 - .L_15)
	.align		4
.L_15:
        /*001c*/ 	.word	index@(_ZN7cutlass13device_kernelIN5flash11enable_sm90INS1_16FlashAttnFwdSm90INS1_25CollectiveMainloopFwdSm90ILi2EN4cute5tupleIJNS5_1CILi1EEES8_S8_EEENS6_IJNS7_ILi128EEENS7_ILi80EEENS7_ILi256EEEEEELi256ENS_10bfloat16_tEfNS_4arch4Sm90ELb1ELb0ELb0ELb1ELb1ELb0ELb0ELb1ELb1ELb1ELb0ELb0EEENS1_21CollectiveEpilogueFwdINS6_IJSA_SC_SB_EEES9_SE_SG_Li256ELb1ELb1ELb0ELb0EEENS1_36VarlenDynamicPersistentTileSchedulerILi128ELi80ELi256ELi128ELb0ELb1ELb1ELb1ELb1ELb1EEEEEEEEEvNT_6ParamsE)
        /*0020*/ 	.word	0x00000004


	//----- nvinfo : EIATTR_FRAME_SIZE
	.align		4
.L_16:
        /*0024*/ 	.byte	0x04, 0x11
        /*0026*/ 	.short	(.L_18 - .L_17)
	.align		4
.L_17:
        /*0028*/ 	.word	index@(_ZN7cutlass13device_kernelIN5flash11enable_sm90INS1_16FlashAttnFwdSm90INS1_25CollectiveMainloopFwdSm90ILi2EN4cute5tupleIJNS5_1CILi1EEES8_S8_EEENS6_IJNS7_ILi128EEENS7_ILi80EEENS7_ILi256EEEEEELi256ENS_10bfloat16_tEfNS_4arch4Sm90ELb1ELb0ELb0ELb1ELb1ELb0ELb0ELb1ELb1ELb1ELb0ELb0EEENS1_21CollectiveEpilogueFwdINS6_IJSA_SC_SB_EEES9_SE_SG_Li256ELb1ELb1ELb0ELb0EEENS1_36VarlenDynamicPersistentTileSchedulerILi128ELi80ELi256ELi128ELb0ELb1ELb1ELb1ELb1ELb1EEEEEEEEEvNT_6ParamsE)
        /*002c*/ 	.word	0x00000000


	//----- nvinfo : EIATTR_REGCOUNT
	.align		4
.L_18:
        /*0030*/ 	.byte	0x04, 0x2f
        /*0032*/ 	.short	(.L_20 - .L_19)
	.align		4
.L_19:
        /*0034*/ 	.word	index@(_ZN7cutlass13device_kernelIN5flash11enable_sm90INS1_16FlashAttnFwdSm90INS1_25CollectiveMainloopFwdSm90ILi2EN4cute5tupleIJNS5_1CILi1EEES8_S8_EEENS6_IJNS7_ILi128EEENS7_ILi80EEENS7_ILi256EEEEEELi256ENS_10bfloat16_tEfNS_4arch4Sm90ELb1ELb0ELb0ELb0ELb1ELb0ELb0ELb1ELb1ELb1ELb0ELb0EEENS1_21CollectiveEpilogueFwdINS6_IJSA_SC_SB_EEES9_SE_SG_Li256ELb0ELb1ELb0ELb0EEENS1_30DynamicPersistentTileSchedulerILi256ELi128ELb0ELb1ELb1EEEEEEEEEvNT_6ParamsE)
        /*0038*/ 	.word	0x00000004


	//----- nvinfo : EIATTR_FRAME_SIZE
	.align		4
.L_20:
        /*003c*/ 	.byte	0x04, 0x11
        /*003e*/ 	.short	(.L_22 - .L_21)
	.align		4
.L_21:
        /*0040*/ 	.word	index@(_ZN7cutlass13device_kernelIN5flash11enable_sm90INS1_16FlashAttnFwdSm90INS1_25CollectiveMainloopFwdSm90ILi2EN4cute5tupleIJNS5_1CILi1EEES8_S8_EEENS6_IJNS7_ILi128EEENS7_ILi80EEENS7_ILi256EEEEEELi256ENS_10bfloat16_tEfNS_4arch4Sm90ELb1ELb0ELb0ELb0ELb1ELb0ELb0ELb1ELb1ELb1ELb0ELb0EEENS1_21CollectiveEpilogueFwdINS6_IJSA_SC_SB_EEES9_SE_SG_Li256ELb0ELb1ELb0ELb0EEENS1_30DynamicPersistentTileSchedulerILi256ELi128ELb0ELb1ELb1EEEEEEEEEvNT_6ParamsE)
        /*0044*/ 	.word	0x00000000


	//----- nvinfo : EIATTR_REGCOUNT
	.align		4
.L_22:
        /*0048*/ 	.byte	0x04, 0x2f
        /*004a*/ 	.short	(.L_24 - .L_23)
	.align		4
.L_23:
        /*004c*/ 	.word	index@(_ZN7cutlass13device_kernelIN5flash11enable_sm90INS1_16FlashAttnFwdSm90INS1_25CollectiveMainloopFwdSm90ILi2EN4cute5tupleIJNS5_1CILi1EEES8_S8_EEENS6_IJNS7_ILi128EEENS7_ILi64EEENS7_ILi256EEEEEELi256ENS_10bfloat16_tEfNS_4arch4Sm90ELb0ELb1ELb0ELb1ELb1ELb1ELb0ELb1ELb1ELb1ELb0ELb0EEENS1_21CollectiveEpilogueFwdINS6_IJSA_SC_SB_EEES9_SE_SG_Li256ELb1ELb1ELb0ELb0EEENS1_36VarlenDynamicPersistentTileSchedulerILi128ELi64ELi256ELi128ELb0ELb1ELb1ELb1ELb0ELb1EEEEEEEEEvNT_6ParamsE)
        /*0050*/ 	.word	0x00000004


	//----- nvinfo : EIATTR_FRAME_SIZE
	.align		4
.L_24:
        /*0054*/ 	.byte	0x04, 0x11
        /*0056*/ 	.short	(.L_26 - .L_25)
	.align		4
.L_25:
        /*0058*/ 	.word	index@(_ZN7cutlass13device_kernelIN5flash11enable_sm90INS1_16FlashAttnFwdSm90INS1_25CollectiveMainloopFwdSm90ILi2EN4cute5tupleIJNS5_1CILi1EEES8_S8_EEENS6_IJNS7_ILi128EEENS7_ILi64EEENS7_ILi256EEEEEELi256ENS_10bfloat16_tEfNS_4arch4Sm90ELb0ELb1ELb0ELb1ELb1ELb1ELb0ELb1ELb1ELb1ELb0ELb0EEENS1_21CollectiveEpilogueFwdINS6_IJSA_SC_SB_EEES9_SE_SG_Li256ELb1ELb1ELb0ELb0EEENS1_36VarlenDynamicPersistentTileSchedulerILi128ELi64ELi256ELi128ELb0ELb1ELb1ELb1ELb0ELb1EEEEEEEEEvNT_6ParamsE)
        /*005c*/ 	.word	0x00000000


	//----- nvinfo : EIATTR_REGCOUNT
	.align		4
.L_26:
        /*0060*/ 	.byte	0x04, 0x2f
        /*0062*/ 	.short	(.L_28 - .L_27)
	.align		4
.L_27:
        /*0064*/ 	.word	index@(_ZN7cutlass13device_kernelIN5flash11enable_sm90INS1_16FlashAttnFwdSm90INS1_25CollectiveMainloopFwdSm90ILi2EN4cute5tupleIJNS5_1CILi1EEES8_S8_EEENS6_IJNS7_ILi128EEENS7_ILi64EEENS7_ILi256EEEEEELi256ENS_10bfloat16_tEfNS_4arch4Sm90ELb0ELb1ELb0ELb1ELb1ELb0ELb0ELb1ELb1ELb1ELb0ELb0EEENS1_21CollectiveEpilogueFwdINS6_IJSA_SC_SB_EEES9_SE_SG_Li256ELb1ELb1ELb0ELb0EEENS1_36VarlenDynamicPersistentTileSchedulerILi128ELi64ELi256ELi128ELb0ELb1ELb1ELb1ELb0ELb1EEEEEEEEEvNT_6ParamsE)
        /*0068*/ 	.word	0x00000004


	//----- nvinfo : EIATTR_FRAME_SIZE
	.align		4
.L_28:
        /*006c*/ 	.byte	0x04, 0x11
        /*006e*/ 	.short	(.L_30 - .L_29)
	.align		4
.L_29:
        /*0070*/ 	.word	index@(_ZN7cutlass13device_kernelIN5flash11enable_sm90INS1_16FlashAttnFwdSm90INS1_25CollectiveMainloopFwdSm90ILi2EN4cute5tupleIJNS5_1CILi1EEES8_S8_EEENS6_IJNS7_ILi128EEENS7_ILi64EEENS7_ILi256EEEEEELi256ENS_10bfloat16_tEfNS_4arch4Sm90ELb0ELb1ELb0ELb1ELb1ELb0ELb0ELb1ELb1ELb1ELb0ELb0EEENS1_21CollectiveEpilogueFwdINS6_IJSA_SC_SB_EEES9_SE_SG_Li256ELb1ELb1ELb0ELb0EEENS1_36VarlenDynamicPersistentTileSchedulerILi128ELi64ELi256ELi128ELb0ELb1ELb1ELb1ELb0ELb1EEEEEEEEEvNT_6ParamsE)
        /*0074*/ 	.word	0x00000000


	//----- nvinfo : EIATTR_REGCOUNT
	.align		4
.L_30:
        /*0078*/ 	.byte	0x04, 0x2f
        /*007a*/ 	.short	(.L_32 - .L_31)
	.align		4
.L_31:
        /*007c*/ 	.word	index@(_ZN7cutlass13device_kernelIN5flash11enable_sm90INS1_16FlashAttnFwdSm90INS1_25CollectiveMainloopFwdSm90ILi2EN4cute5tupleIJNS5_1CILi1EEES8_S8_EEENS6_IJNS7_ILi128EEENS7_ILi64EEENS7_ILi256EEEEEELi256ENS_10bfloat16_tEfNS_4arch4Sm90ELb0ELb1ELb0ELb0ELb1ELb0ELb0ELb1ELb1ELb1ELb0ELb0EEENS1_21CollectiveEpilogueFwdINS6_IJSA_SC_SB_EEES9_SE_SG_Li256ELb0ELb1ELb0ELb0EEENS1_30DynamicPersistentTileSchedulerILi256ELi128ELb0ELb1ELb1EEEEEEEEEvNT_6ParamsE)
        /*0080*/ 	.word	0x00000004


	//----- nvinfo : EIATTR_FRAME_SIZE
	.align		4
.L_32:
        /*0084*/ 	.byte	0x04, 0x11
        /*0086*/ 	.short	(.L_34 - .L_33)
	.align		4
.L_33:
        /*0088*/ 	.word	index@(_ZN7cutlass13device_kernelIN5flash11enable_sm90INS1_16FlashAttnFwdSm90INS1_25CollectiveMainloopFwdSm90ILi2EN4cute5tupleIJNS5_1CILi1EEES8_S8_EEENS6_IJNS7_ILi128EEENS7_ILi64EEENS7_ILi256EEEEEELi256ENS_10bfloat16_tEfNS_4arch4Sm90ELb0ELb1ELb0ELb0ELb1ELb0ELb0ELb1ELb1ELb1ELb0ELb0EEENS1_21CollectiveEpilogueFwdINS6_IJSA_SC_SB_EEES9_SE_SG_Li256ELb0ELb1ELb0ELb0EEENS1_30DynamicPersistentTileSchedulerILi256ELi128ELb0ELb1ELb1EEEEEEEEEvNT_6ParamsE)
        /*008c*/ 	.word	0x00000000


	//----- nvinfo : EIATTR_REGCOUNT
	.align		4
.L_34:
        /*0090*/ 	.byte	0x04, 0x2f
        /*0092*/ 	.short	(.L_36 - .L_35)
	.align		4
.L_35:
        /*0094*/ 	.word	index@(_ZN7cutlass13device_kernelIN5flash11enable_sm90INS1_16FlashAttnFwdSm90INS1_25CollectiveMainloopFwdSm90ILi2EN4cute5tupleIJNS5_1CILi1EEES8_S8_EEENS6_IJNS7_ILi128EEENS7_ILi80EEENS7_ILi256EEEEEELi256ENS_10bfloat16_tEfNS_4arch4Sm90ELb0ELb0ELb0ELb1ELb1ELb1ELb0ELb1ELb1ELb1ELb0ELb0EEENS1_21CollectiveEpilogueFwdINS6_IJSA_SC_SB_EEES9_SE_SG_Li256ELb1ELb1ELb0ELb0EEENS1_36VarlenDynamicPersistentTileSchedulerILi128ELi80ELi256ELi128ELb0ELb1ELb1ELb0ELb1ELb1EEEEEEEEEvNT_6ParamsE)
        /*0098*/ 	.word	0x00000004


	//----- nvinfo : EIATTR_FRAME_SIZE
	.align		4
.L_36:
        /*009c*/ 	.byte	0x04, 0x11
        /*009e*/ 	.short	(.L_38 - .L_37)
	.align		4
.L_37:
        /*00a0*/ 	.word	index@(_ZN7cutlass13device_kernelIN5flash11enable_sm90INS1_16FlashAttnFwdSm90INS1_25CollectiveMainloopFwdSm90ILi2EN4cute5tupleIJNS5_1CILi1EEES8_S8_EEENS6_IJNS7_ILi128EEENS7_ILi80EEENS7_ILi256EEEEEELi256ENS_10bfloat16_tEfNS_4arch4Sm90ELb0ELb0ELb0ELb1ELb1ELb1ELb0ELb1ELb1ELb1ELb0ELb0EEENS1_21CollectiveEpilogueFwdINS6_IJSA_SC_SB_EEES9_SE_SG_Li256ELb1ELb1ELb0ELb0EEENS1_36VarlenDynamicPersistentTileSchedulerILi128ELi80ELi256ELi128ELb0ELb1ELb1ELb0ELb1ELb1EEEEEEEEEvNT_6ParamsE)
        /*00a4*/ 	.word	0x00000000


	//----- nvinfo : EIATTR_REGCOUNT
	.align		4
.L_38:
        /*00a8*/ 	.byte	0x04, 0x2f
        /*00aa*/ 	.short	(.L_40 - .L_39)
	.align		4
.L_39:
        /*00ac*/ 	.word	index@(_ZN7cutlass13device_kernelIN5flash11enable_sm90INS1_16FlashAttnFwdSm90INS1_25CollectiveMainloopFwdSm90ILi2EN4cute5tupleIJNS5_1CILi1EEES8_S8_EEENS6_IJNS7_ILi128EEENS7_ILi80EEENS7_ILi256EEEEEELi256ENS_10bfloat16_tEfNS_4arch4Sm90ELb0ELb0ELb0ELb1ELb1ELb0ELb0ELb1ELb1ELb1ELb0ELb0EEENS1_21CollectiveEpilogueFwdINS6_IJSA_SC_SB_EEES9_SE_SG_Li256ELb1ELb1ELb0ELb0EEENS1_36VarlenDynamicPersistentTileSchedulerILi128ELi80ELi256ELi128ELb0ELb1ELb1ELb0ELb1ELb1EEEEEEEEEvNT_6ParamsE)
        /*00b0*/ 	.word	0x00000004


	//----- nvinfo : EIATTR_FRAME_SIZE
	.align		4
.L_40:
        /*00b4*/ 	.byte	0x04, 0x11
        /*00b6*/ 	.short	(.L_42 - .L_41)
	.align		4
.L_41:
        /*00b8*/ 	.word	index@(_ZN7cutlass13device_kernelIN5flash11enable_sm90INS1_16FlashAttnFwdSm90INS1_25CollectiveMainloopFwdSm90ILi2EN4cute5tupleIJNS5_1CILi1EEES8_S8_EEENS6_IJNS7_ILi128EEENS7_ILi80EEENS7_ILi256EEEEEELi256ENS_10bfloat16_tEfNS_4arch4Sm90ELb0ELb0ELb0ELb1ELb1ELb0ELb0ELb1ELb1ELb1ELb0ELb0EEENS1_21CollectiveEpilogueFwdINS6_IJSA_SC_SB_EEES9_SE_SG_Li256ELb1ELb1ELb0ELb0EEENS1_36VarlenDynamicPersistentTileSchedulerILi128ELi80ELi256ELi128ELb0ELb1ELb1ELb0ELb1ELb1EEEEEEEEEvNT_6ParamsE)
        /*00bc*/ 	.word	0x00000000


	//----- nvinfo : EIATTR_REGCOUNT
	.align		4
.L_42:
        /*00c0*/ 	.byte	0x04, 0x2f
        /*00c2*/ 	.short	(.L_44 - .L_43)
	.align		4
.L_43:
        /*00c4*/ 	.word	index@(_ZN7cutlass13device_kernelIN5flash11enable_sm90INS1_16FlashAttnFwdSm90INS1_25CollectiveMainloopFwdSm90ILi2EN4cute5tupleIJNS5_1CILi1EEES8_S8_EEENS6_IJNS7_ILi128EEENS7_ILi80EEENS7_ILi256EEEEEELi256ENS_10bfloat16_tEfNS_4arch4Sm90ELb0ELb0ELb0ELb0ELb1ELb0ELb0ELb1ELb1ELb1ELb0ELb0EEENS1_21CollectiveEpilogueFwdINS6_IJSA_SC_SB_EEES9_SE_SG_Li256ELb0ELb1ELb0ELb0EEENS1_29StaticPersistentTileSchedulerILb0EEEEEEEEEvNT_6ParamsE)
        /*00c8*/ 	.word	0x00000004


	//----- nvinfo : EIATTR_FRAME_SIZE
	.align		4
.L_44:
        /*00cc*/ 	.byte	0x04, 0x11
        /*00ce*/ 	.short	(.L_46 - .L_45)
	.align		4
.L_45:
        /*00d0*/ 	.word	index@(_ZN7cutlass13device_kernelIN5flash11enable_sm90INS1_16FlashAttnFwdSm90INS1_25CollectiveMainloopFwdSm90ILi2EN4cute5tupleIJNS5_1CILi1EEES8_S8_EEENS6_IJNS7_ILi128EEENS7_ILi80EEENS7_ILi256EEEEEELi256ENS_10bfloat16_tEfNS_4arch4Sm90ELb0ELb0ELb0ELb0ELb1ELb0ELb0ELb1ELb1ELb1ELb0ELb0EEENS1_21CollectiveEpilogueFwdINS6_IJSA_SC_SB_EEES9_SE_SG_Li256ELb0ELb1ELb0ELb0EEENS1_29StaticPersistentTileSchedulerILb0EEEEEEEEEvNT_6ParamsE)
        /*00d4*/ 	.word	0x00000000


	//----- nvinfo : EIATTR_MIN_STACK_SIZE
	.align		4
.L_46:
        /*00d8*/ 	.byte	0x04, 0x12
        /*00da*/ 	.short	(.L_48 - .L_47)
	.align		4
.L_47:
        /*00dc*/ 	.word	index@(_ZN7cutlass13device_kernelIN5flash11enable_sm90INS1_16FlashAttnFwdSm90INS1_25CollectiveMainloopFwdSm90ILi2EN4cute5tupleIJNS5_1CILi1EEES8_S8_EEENS6_IJNS7_ILi128EEENS7_ILi80EEENS7_ILi256EEEEEELi256ENS_10bfloat16_tEfNS_4arch4Sm90ELb0ELb0ELb0ELb0ELb1ELb0ELb0ELb1ELb1ELb1ELb0ELb0EEENS1_21CollectiveEpilogueFwdINS6_IJSA_SC_SB_EEES9_SE_SG_Li256ELb0ELb1ELb0ELb0EEENS1_29StaticPersistentTileSchedulerILb0EEEEEEEEEvNT_6ParamsE)
        /*00e0*/ 	.word	0x00000000


	//----- nvinfo : EIATTR_MIN_STACK_SIZE
	.align		4
.L_48:
        /*00e4*/ 	.byte	0x04, 0x12
        /*00e6*/ 	.short	(.L_50 - .L_49)
	.align		4
.L_49:
        /*00e8*/ 	.word	index@(_ZN7cutlass13device_kernelIN5flash11enable_sm90INS1_16FlashAttnFwdSm90INS1_25CollectiveMainloopFwdSm90ILi2EN4cute5tupleIJNS5_1CILi1EEES8_S8_EEENS6_IJNS7_ILi128EEENS7_ILi80EEENS7_ILi256EEEEEELi256ENS_10bfloat16_tEfNS_4arch4Sm90ELb0ELb0ELb0ELb1ELb1ELb0ELb0ELb1ELb1ELb1ELb0ELb0EEENS1_21CollectiveEpilogueFwdINS6_IJSA_SC_SB_EEES9_SE_SG_Li256ELb1ELb1ELb0ELb0EEENS1_36VarlenDynamicPersistentTileSchedulerILi128ELi80ELi256ELi128ELb0ELb1ELb1ELb0ELb1ELb1EEEEEEEEEvNT_6ParamsE)
        /*00ec*/ 	.word	0x00000000


	//----- nvinfo : EIATTR_MIN_STACK_SIZE
	.align		4
.L_50:
        /*00f0*/ 	.byte	0x04, 0x12
        /*00f2*/ 	.short	(.L_52 - .L_51)
	.align		4
.L_51:
        /*00f4*/ 	.word	index@(_ZN7cutlass13device_kernelIN5flash11enable_sm90INS1_16FlashAttnFwdSm90INS1_25CollectiveMainloopFwdSm90ILi2EN4cute5tupleIJNS5_1CILi1EEES8_S8_EEENS6_IJNS7_ILi128EEENS7_ILi80EEENS7_ILi256EEEEEELi256ENS_10bfloat16_tEfNS_4arch4Sm90ELb0ELb0ELb0ELb1ELb1ELb1ELb0ELb1ELb1ELb1ELb0ELb0EEENS1_21CollectiveEpilogueFwdINS6_IJSA_SC_SB_EEES9_SE_SG_Li256ELb1ELb1ELb0ELb0EEENS1_36VarlenDynamicPersistentTileSchedulerILi128ELi80ELi256ELi128ELb0ELb1ELb1ELb0ELb1ELb1EEEEEEEEEvNT_6ParamsE)
        /*00f8*/ 	.word	0x00000000


	//----- nvinfo : EIATTR_MIN_STACK_SIZE
	.align		4
.L_52:
        /*00fc*/ 	.byte	0x04, 0x12
        /*00fe*/ 	.short	(.L_54 - .L_53)
	.align		4
.L_53:
        /*0100*/ 	.word	index@(_ZN7cutlass13device_kernelIN5flash11enable_sm90INS1_16FlashAttnFwdSm90INS1_25CollectiveMainloopFwdSm90ILi2EN4cute5tupleIJNS5_1CILi1EEES8_S8_EEENS6_IJNS7_ILi128EEENS7_ILi64EEENS7_ILi256EEEEEELi256ENS_10bfloat16_tEfNS_4arch4Sm90ELb0ELb1ELb0ELb0ELb1ELb0ELb0ELb1ELb1ELb1ELb0ELb0EEENS1_21CollectiveEpilogueFwdINS6_IJSA_SC_SB_EEES9_SE_SG_Li256ELb0ELb1ELb0ELb0EEENS1_30DynamicPersistentTileSchedulerILi256ELi128ELb0ELb1ELb1EEEEEEEEEvNT_6ParamsE)
        /*0104*/ 	.word	0x00000000


	//----- nvinfo : EIATTR_MIN_STACK_SIZE
	.align		4
.L_54:
        /*0108*/ 	.byte	0x04, 0x12
        /*010a*/ 	.short	(.L_56 - .L_55)
	.align		4
.L_55:
        /*010c*/ 	.word	index@(_ZN7cutlass13device_kernelIN5flash11enable_sm90INS1_16FlashAttnFwdSm90INS1_25CollectiveMainloopFwdSm90ILi2EN4cute5tupleIJNS5_1CILi1EEES8_S8_EEENS6_IJNS7_ILi128EEENS7_ILi64EEENS7_ILi256EEEEEELi256ENS_10bfloat16_tEfNS_4arch4Sm90ELb0ELb1ELb0ELb1ELb1ELb0ELb0ELb1ELb1ELb1ELb0ELb0EEENS1_21CollectiveEpilogueFwdINS6_IJSA_SC_SB_EEES9_SE_SG_Li256ELb1ELb1ELb0ELb0EEENS1_36VarlenDynamicPersistentTileSchedulerILi128ELi64ELi256ELi128ELb0ELb1ELb1ELb1ELb0ELb1EEEEEEEEEvNT_6ParamsE)
        /*0110*/ 	.word	0x00000000


	//----- nvinfo : EIATTR_MIN_STACK_SIZE
	.align		4
.L_56:
        /*0114*/ 	.byte	0x04, 0x12
        /*0116*/ 	.short	(.L_58 - .L_57)
	.align		4
.L_57:
        /*0118*/ 	.word	index@(_ZN7cutlass13device_kernelIN5flash11enable_sm90INS1_16FlashAttnFwdSm90INS1_25CollectiveMainloopFwdSm90ILi2EN4cute5tupleIJNS5_1CILi1EEES8_S8_EEENS6_IJNS7_ILi128EEENS7_ILi64EEENS7_ILi256EEEEEELi256ENS_10bfloat16_tEfNS_4arch4Sm90ELb0ELb1ELb0ELb1ELb1ELb1ELb0ELb1ELb1ELb1ELb0ELb0EEENS1_21CollectiveEpilogueFwdINS6_IJSA_SC_SB_EEES9_SE_SG_Li256ELb1ELb1ELb0ELb0EEENS1_36VarlenDynamicPersistentTileSchedulerILi128ELi64ELi256ELi128ELb0ELb1ELb1ELb1ELb0ELb1EEEEEEEEEvNT_6ParamsE)
        /*011c*/ 	.word	0x00000000


	//----- nvinfo : EIATTR_MIN_STACK_SIZE
	.align		4
.L_58:
        /*0120*/ 	.byte	0x04, 0x12
        /*0122*/ 	.short	(.L_60 - .L_59)
	.align		4
.L_59:
        /*0124*/ 	.word	index@(_ZN7cutlass13device_kernelIN5flash11enable_sm90INS1_16FlashAttnFwdSm90INS1_25CollectiveMainloopFwdSm90ILi2EN4cute5tupleIJNS5_1CILi1EEES8_S8_EEENS6_IJNS7_ILi128EEENS7_ILi80EEENS7_ILi256EEEEEELi256ENS_10bfloat16_tEfNS_4arch4Sm90ELb1ELb0ELb0ELb0ELb1ELb0ELb0ELb1ELb1ELb1ELb0ELb0EEENS1_21CollectiveEpilogueFwdINS6_IJSA_SC_SB_EEES9_SE_SG_Li256ELb0ELb1ELb0ELb0EEENS1_30DynamicPersistentTileSchedulerILi256ELi128ELb0ELb1ELb1EEEEEEEEEvNT_6ParamsE)
        /*0128*/ 	.word	0x00000000


	//----- nvinfo : EIATTR_MIN_STACK_SIZE
	.align		4
.L_60:
        /*012c*/ 	.byte	0x04, 0x12
        /*012e*/ 	.short	(.L_62 - .L_61)
	.align		4
.L_61:
        /*0130*/ 	.word	index@(_ZN7cutlass13device_kernelIN5flash11enable_sm90INS1_16FlashAttnFwdSm90INS1_25CollectiveMainloopFwdSm90ILi2EN4cute5tupleIJNS5_1CILi1EEES8_S8_EEENS6_IJNS7_ILi128EEENS7_ILi80EEENS7_ILi256EEEEEELi256ENS_10bfloat16_tEfNS_4arch4Sm90ELb1ELb0ELb0ELb1ELb1ELb0ELb0ELb1ELb1ELb1ELb0ELb0EEENS1_21CollectiveEpilogueFwdINS6_IJSA_SC_SB_EEES9_SE_SG_Li256ELb1ELb1ELb0ELb0EEENS1_36VarlenDynamicPersistentTileSchedulerILi128ELi80ELi256ELi128ELb0ELb1ELb1ELb1ELb1ELb1EEEEEEEEEvNT_6ParamsE)
        /*0134*/ 	.word	0x00000000


	//----- nvinfo : EIATTR_MIN_STACK_SIZE
	.align		4
.L_62:
        /*0138*/ 	.byte	0x04, 0x12
        /*013a*/ 	.short	(.L_64 - .L_63)
	.align		4
.L_63:
        /*013c*/ 	.word	index@(_ZN7cutlass13device_kernelIN5flash11enable_sm90INS1_16FlashAttnFwdSm90INS1_25CollectiveMainloopFwdSm90ILi2EN4cute5tupleIJNS5_1CILi1EEES8_S8_EEENS6_IJNS7_ILi128EEENS7_ILi80EEENS7_ILi256EEEEEELi256ENS_10bfloat16_tEfNS_4arch4Sm90ELb1ELb0ELb0ELb1ELb1ELb1ELb0ELb1ELb1ELb1ELb0ELb0EEENS1_21CollectiveEpilogueFwdINS6_IJSA_SC_SB_EEES9_SE_SG_Li256ELb1ELb1ELb0ELb0EEENS1_36VarlenDynamicPersistentTileSchedulerILi128ELi80ELi256ELi128ELb0ELb1ELb1ELb1ELb1ELb1EEEEEEEEEvNT_6ParamsE)
        /*0140*/ 	.word	0x00000000
.L_64:


//--------------------- .nv.compat                --------------------------
	.section	.nv.compat,"",@"SHT_CUDA_COMPAT_INFO"
	.align	4
        /*0000*/ 	.byte	0x02, 0x09, 0x01, 0x00, 0x02, 0x02, 0x01, 0x00, 0x02, 0x05, 0x05, 0x00, 0x03, 0x07, 0x01, 0x01
        /*0010*/ 	.byte	0x02, 0x03, 0x00, 0x00, 0x02, 0x06, 0x01, 0x00, 0x04, 0x0b, 0x08, 0x00, 0x00, 0x00, 0x00, 0x00
        /*0020*/ 	.byte	0x00, 0x00, 0x00, 0x00


//--------------------- .nv.info._ZN7cutlass13device_kernelIN5flash11enable_sm90INS1_16FlashAttnFwdSm90INS1_25CollectiveMainloopFwdSm90ILi2EN4cute5tupleIJNS5_1CILi1EEES8_S8_EEENS6_IJNS7_ILi128EEENS7_ILi80EEENS7_ILi256EEEEEELi256ENS_10bfloat16_tEfNS_4arch4Sm90ELb0ELb0ELb0ELb0ELb1ELb0ELb0ELb1ELb1ELb1ELb0ELb0EEENS1_21CollectiveEpilogueFwdINS6_IJSA_SC_SB_EEES9_SE_SG_Li256ELb0ELb1ELb0ELb0EEENS1_29StaticPersistentTileSchedulerILb0EEEEEEEEEvNT_6ParamsE --------------------------
	.section	.nv.info._ZN7cutlass13device_kernelIN5flash11enable_sm90INS1_16FlashAttnFwdSm90INS1_25CollectiveMainloopFwdSm90ILi2EN4cute5tupleIJNS5_1CILi1EEES8_S8_EEENS6_IJNS7_ILi128EEENS7_ILi80EEENS7_ILi256EEEEEELi256ENS_10bfloat16_tEfNS_4arch4Sm90ELb0ELb0ELb0ELb0ELb1ELb0ELb0ELb1ELb1ELb1ELb0ELb0EEENS1_21CollectiveEpilogueFwdINS6_IJSA_SC_SB_EEES9_SE_SG_Li256ELb0ELb1ELb0ELb0EEENS1_29StaticPersistentTileSchedulerILb0EEEEEEEEEvNT_6ParamsE,"",@"SHT_CUDA_INFO"
	.sectionflags	@""
	.align	4


	//----- nvinfo : EIATTR_CUDA_API_VERSION
	.align		4
        /*0000*/ 	.byte	0x04, 0x37
        /*0002*/ 	.short	(.L_66 - .L_65)
.L_65:
        /*0004*/ 	.word	0x00000082


	//----- nvinfo : EIATTR_KPARAM_INFO
	.align		4
.L_66:
        /*0008*/ 	.byte	0x04, 0x17
        /*000a*/ 	.short	(.L_68 - .L_67)
.L_67:
        /*000c*/ 	.word	0x00000000
        /*0010*/ 	.short	0x0000
        /*0012*/ 	.short	0x0000
        /*0014*/ 	.byte	0x00, 0xf0, 0x01, 0x28


	//----- nvinfo : EIATTR_SPARSE_MMA_MASK
	.align		4
.L_68:
        /*0018*/ 	.byte	0x03, 0x50
        /*001a*/ 	.short	0x0000


	//----- nvinfo : EIATTR_MAXREG_COUNT
	.align		4
        /*001c*/ 	.byte	0x03, 0x1b
        /*001e*/ 	.short	0x00a8


	//----- nvinfo : EIATTR_MERCURY_ISA_VERSION
	.align		4
        /*0020*/ 	.byte	0x03, 0x5f
        /*0022*/ 	.short	0x0101


	//----- nvinfo : EIATTR_VRC_CTA_INIT_COUNT
	.align		4
        /*0024*/ 	.byte	0x02, 0x4a
	.zero		1
	.zero		1


	//----- nvinfo : EIATTR_EXIT_INSTR_OFFSETS
	.align		4
        /*0028*/ 	.byte	0x04, 0x1c
        /*002a*/ 	.short	(.L_70 - .L_69)


	//   ....[0]....
.L_69:
        /*002c*/ 	.word	0x00000010


	//----- nvinfo : EIATTR_MAX_THREADS
	.align		4
.L_70:
        /*0030*/ 	.byte	0x04, 0x05
        /*0032*/ 	.short	(.L_72 - .L_71)
.L_71:
        /*0034*/ 	.word	0x00000180
        /*0038*/ 	.word	0x00000001
        /*003c*/ 	.word	0x00000001


	//----- nvinfo : EIATTR_CBANK_PARAM_SIZE
	.align		4
.L_72:
        /*0040*/ 	.byte	0x03, 0x19
        /*0042*/ 	.short	0x0a00


	//----- nvinfo : EIATTR_PARAM_CBANK
	.align		4
        /*0044*/ 	.byte	0x04, 0x0a
        /*0046*/ 	.short	(.L_74 - .L_73)
	.align		4
.L_73:
        /*0048*/ 	.word	index@(.nv.constant0._ZN7cutlass13device_kernelIN5flash11enable_sm90INS1_16FlashAttnFwdSm90INS1_25CollectiveMainloopFwdSm90ILi2EN4cute5tupleIJNS5_1CILi1EEES8_S8_EEENS6_IJNS7_ILi128EEENS7_ILi80EEENS7_ILi256EEEEEELi256ENS_10bfloat16_tEfNS_4arch4Sm90ELb0ELb0ELb0ELb0ELb1ELb0ELb0ELb1ELb1ELb1ELb0ELb0EEENS1_21CollectiveEpilogueFwdINS6_IJSA_SC_SB_EEES9_SE_SG_Li256ELb0ELb1ELb0ELb0EEENS1_29StaticPersistentTileSchedulerILb0EEEEEEEEEvNT_6ParamsE)
        /*004c*/ 	.short	0x0380
        /*004e*/ 	.short	0x0a00


	//----- nvinfo : EIATTR_SW_WAR
	.align		4
.L_74:
        /*0050*/ 	.byte	0x04, 0x36
        /*0052*/ 	.short	(.L_76 - .L_75)
.L_75:
        /*0054*/ 	.word	0x00000008
.L_76:


//--------------------- .nv.info._ZN7cutlass13device_kernelIN5flash11enable_sm90INS1_16FlashAttnFwdSm90INS1_25CollectiveMainloopFwdSm90ILi2EN4cute5tupleIJNS5_1CILi1EEES8_S8_EEENS6_IJNS7_ILi128EEENS7_ILi80EEENS7_ILi256EEEEEELi256ENS_10bfloat16_tEfNS_4arch4Sm90ELb0ELb0ELb0ELb1ELb1ELb0ELb0ELb1ELb1ELb1ELb0ELb0EEENS1_21CollectiveEpilogueFwdINS6_IJSA_SC_SB_EEES9_SE_SG_Li256ELb1ELb1ELb0ELb0EEENS1_36VarlenDynamicPersistentTileSchedulerILi128ELi80ELi256ELi128ELb0ELb1ELb1ELb0ELb1ELb1EEEEEEEEEvNT_6ParamsE --------------------------
	.section	.nv.info._ZN7cutlass13device_kernelIN5flash11enable_sm90INS1_16FlashAttnFwdSm90INS1_25CollectiveMainloopFwdSm90ILi2EN4cute5tupleIJNS5_1CILi1EEES8_S8_EEENS6_IJNS7_ILi128EEENS7_ILi80EEENS7_ILi256EEEEEELi256ENS_10bfloat16_tEfNS_4arch4Sm90ELb0ELb0ELb0ELb1ELb1ELb0ELb0ELb1ELb1ELb1ELb0ELb0EEENS1_21CollectiveEpilogueFwdINS6_IJSA_SC_SB_EEES9_SE_SG_Li256ELb1ELb1ELb0ELb0EEENS1_36VarlenDynamicPersistentTileSchedulerILi128ELi80ELi256ELi128ELb0ELb1ELb1ELb0ELb1ELb1EEEEEEEEEvNT_6ParamsE,"",@"SHT_CUDA_INFO"
	.sectionflags	@""
	.align	4


	//----- nvinfo : EIATTR_CUDA_API_VERSION
	.align		4
        /*0000*/ 	.byte	0x04, 0x37
        /*0002*/ 	.short	(.L_78 - .L_77)
.L_77:
        /*0004*/ 	.word	0x00000082


	//----- nvinfo : EIATTR_KPARAM_INFO
	.align		4
.L_78:
        /*0008*/ 	.byte	0x04, 0x17
        /*000a*/ 	.short	(.L_80 - .L_79)
.L_79:
        /*000c*/ 	.word	0x00000000
        /*0010*/ 	.short	0x0000
        /*0012*/ 	.short	0x0000
        /*0014*/ 	.byte	0x00, 0xf0, 0x01, 0x2a


	//----- nvinfo : EIATTR_SPARSE_MMA_MASK
	.align		4
.L_80:
        /*0018*/ 	.byte	0x03, 0x50
        /*001a*/ 	.short	0x0000


	//----- nvinfo : EIATTR_MAXREG_COUNT
	.align		4
        /*001c*/ 	.byte	0x03, 0x1b
        /*001e*/ 	.short	0x00a8


	//----- nvinfo : EIATTR_MERCURY_ISA_VERSION
	.align		4
        /*0020*/ 	.byte	0x03, 0x5f
        /*0022*/ 	.short	0x0101


	//----- nvinfo : EIATTR_VRC_CTA_INIT_COUNT
	.align		4
        /*0024*/ 	.byte	0x02, 0x4a
	.zero		1
	.zero		1


	//----- nvinfo : EIATTR_EXIT_INSTR_OFFSETS
	.align		4
        /*0028*/ 	.byte	0x04, 0x1c
        /*002a*/ 	.short	(.L_82 - .L_81)


	//   ....[0]....
.L_81:
        /*002c*/ 	.word	0x00000010


	//----- nvinfo : EIATTR_MAX_THREADS
	.align		4
.L_82:
        /*0030*/ 	.byte	0x04, 0x05
        /*0032*/ 	.short	(.L_84 - .L_83)
.L_83:
        /*0034*/ 	.word	0x00000180
        /*0038*/ 	.word	0x00000001
        /*003c*/ 	.word	0x00000001


	//----- nvinfo : EIATTR_CBANK_PARAM_SIZE
	.align		4
.L_84:
        /*0040*/ 	.byte	0x03, 0x19
        /*0042*/ 	.short	0x0a80


	//----- nvinfo : EIATTR_PARAM_CBANK
	.align		4
        /*0044*/ 	.byte	0x04, 0x0a
        /*0046*/ 	.short	(.L_86 - .L_85)
	.align		4
.L_85:
        /*0048*/ 	.word	index@(.nv.constant0._ZN7cutlass13device_kernelIN5flash11enable_sm90INS1_16FlashAttnFwdSm90INS1_25CollectiveMainloopFwdSm90ILi2EN4cute5tupleIJNS5_1CILi1EEES8_S8_EEENS6_IJNS7_ILi128EEENS7_ILi80EEENS7_ILi256EEEEEELi256ENS_10bfloat16_tEfNS_4arch4Sm90ELb0ELb0ELb0ELb1ELb1ELb0ELb0ELb1ELb1ELb1ELb0ELb0EEENS1_21CollectiveEpilogueFwdINS6_IJSA_SC_SB_EEES9_SE_SG_Li256ELb1ELb1ELb0ELb0EEENS1_36VarlenDynamicPersistentTileSchedulerILi128ELi80ELi256ELi128ELb0ELb1ELb1ELb0ELb1ELb1EEEEEEEEEvNT_6ParamsE)
        /*004c*/ 	.short	0x0380
        /*004e*/ 	.short	0x0a80


	//----- nvinfo : EIATTR_SW_WAR
	.align		4
.L_86:
        /*0050*/ 	.byte	0x04, 0x36
        /*0052*/ 	.short	(.L_88 - .L_87)
.L_87:
        /*0054*/ 	.word	0x00000008
.L_88:


//--------------------- .nv.info._ZN7cutlass13device_kernelIN5flash11enable_sm90INS1_16FlashAttnFwdSm90INS1_25CollectiveMainloopFwdSm90ILi2EN4cute5tupleIJNS5_1CILi1EEES8_S8_EEENS6_IJNS7_ILi128EEENS7_ILi80EEENS7_ILi256EEEEEELi256ENS_10bfloat16_tEfNS_4arch4Sm90ELb0ELb0ELb0ELb1ELb1ELb1ELb0ELb1ELb1ELb1ELb0ELb0EEENS1_21CollectiveEpilogueFwdINS6_IJSA_SC_SB_EEES9_SE_SG_Li256ELb1ELb1ELb0ELb0EEENS1_36VarlenDynamicPersistentTileSchedulerILi128ELi80ELi256ELi128ELb0ELb1ELb1ELb0ELb1ELb1EEEEEEEEEvNT_6ParamsE --------------------------
	.section	.nv.info._ZN7cutlass13device_kernelIN5flash11enable_sm90INS1_16FlashAttnFwdSm90INS1_25CollectiveMainloopFwdSm90ILi2EN4cute5tupleIJNS5_1CILi1EEES8_S8_EEENS6_IJNS7_ILi128EEENS7_ILi80EEENS7_ILi256EEEEEELi256ENS_10bfloat16_tEfNS_4arch4Sm90ELb0ELb0ELb0ELb1ELb1ELb1ELb0ELb1ELb1ELb1ELb0ELb0EEENS1_21CollectiveEpilogueFwdINS6_IJSA_SC_SB_EEES9_SE_SG_Li256ELb1ELb1ELb0ELb0EEENS1_36VarlenDynamicPersistentTileSchedulerILi128ELi80ELi256ELi128ELb0ELb1ELb1ELb0ELb1ELb1EEEEEEEEEvNT_6ParamsE,"",@"SHT_CUDA_INFO"
	.sectionflags	@""
	.align	4


	//----- nvinfo : EIATTR_CUDA_API_VERSION
	.align		4
        /*0000*/ 	.byte	0x04, 0x37
        /*0002*/ 	.short	(.L_90 - .L_89)
.L_89:
        /*0004*/ 	.word	0x00000082


	//----- nvinfo : EIATTR_KPARAM_INFO
	.align		4
.L_90:
        /*0008*/ 	.byte	0x04, 0x17
        /*000a*/ 	.short	(.L_92 - .L_91)
.L_91:
        /*000c*/ 	.word	0x00000000
        /*0010*/ 	.short	0x0000
        /*0012*/ 	.short	0x0000
        /*0014*/ 	.byte	0x00, 0xf0, 0x01, 0x2a


	//----- nvinfo : EIATTR_SPARSE_MMA_MASK
	.align		4
.L_92:
        /*0018*/ 	.byte	0x03, 0x50
        /*001a*/ 	.short	0x0000


	//----- nvinfo : EIATTR_MAXREG_COUNT
	.align		4
        /*001c*/ 	.byte	0x03, 0x1b
        /*001e*/ 	.short	0x00a8


	//----- nvinfo : EIATTR_MERCURY_ISA_VERSION
	.align		4
        /*0020*/ 	.byte	0x03, 0x5f
        /*0022*/ 	.short	0x0101


	//----- nvinfo : EIATTR_VRC_CTA_INIT_COUNT
	.align		4
        /*0024*/ 	.byte	0x02, 0x4a
	.zero		1
	.zero		1


	//----- nvinfo : EIATTR_EXIT_INSTR_OFFSETS
	.align		4
        /*0028*/ 	.byte	0x04, 0x1c
        /*002a*/ 	.short	(.L_94 - .L_93)


	//   ....[0]....
.L_93:
        /*002c*/ 	.word	0x00000010


	//----- nvinfo : EIATTR_MAX_THREADS
	.align		4
.L_94:
        /*0030*/ 	.byte	0x04, 0x05
        /*0032*/ 	.short	(.L_96 - .L_95)
.L_95:
        /*0034*/ 	.word	0x00000180
        /*0038*/ 	.word	0x00000001
        /*003c*/ 	.word	0x00000001


	//----- nvinfo : EIATTR_CBANK_PARAM_SIZE
	.align		4
.L_96:
        /*0040*/ 	.byte	0x03, 0x19
        /*0042*/ 	.short	0x0a80


	//----- nvinfo : EIATTR_PARAM_CBANK
	.align		4
        /*0044*/ 	.byte	0x04, 0x0a
        /*0046*/ 	.short	(.L_98 - .L_97)
	.align		4
.L_97:
        /*0048*/ 	.word	index@(.nv.constant0._ZN7cutlass13device_kernelIN5flash11enable_sm90INS1_16FlashAttnFwdSm90INS1_25CollectiveMainloopFwdSm90ILi2EN4cute5tupleIJNS5_1CILi1EEES8_S8_EEENS6_IJNS7_ILi128EEENS7_ILi80EEENS7_ILi256EEEEEELi256ENS_10bfloat16_tEfNS_4arch4Sm90ELb0ELb0ELb0ELb1ELb1ELb1ELb0ELb1ELb1ELb1ELb0ELb0EEENS1_21CollectiveEpilogueFwdINS6_IJSA_SC_SB_EEES9_SE_SG_Li256ELb1ELb1ELb0ELb0EEENS1_36VarlenDynamicPersistentTileSchedulerILi128ELi80ELi256ELi128ELb0ELb1ELb1ELb0ELb1ELb1EEEEEEEEEvNT_6ParamsE)
        /*004c*/ 	.short	0x0380
        /*004e*/ 	.short	0x0a80


	//----- nvinfo : EIATTR_SW_WAR
	.align		4
.L_98:
        /*0050*/ 	.byte	0x04, 0x36
        /*0052*/ 	.short	(.L_100 - .L_99)
.L_99:
        /*0054*/ 	.word	0x00000008
.L_100:


//--------------------- .nv.info._ZN7cutlass13device_kernelIN5flash11enable_sm90INS1_16FlashAttnFwdSm90INS1_25CollectiveMainloopFwdSm90ILi2EN4cute5tupleIJNS5_1CILi1EEES8_S8_EEENS6_IJNS7_ILi128EEENS7_ILi64EEENS7_ILi256EEEEEELi256ENS_10bfloat16_tEfNS_4arch4Sm90ELb0ELb1ELb0ELb0ELb1ELb0ELb0ELb1ELb1ELb1ELb0ELb0EEENS1_21CollectiveEpilogueFwdINS6_IJSA_SC_SB_EEES9_SE_SG_Li256ELb0ELb1ELb0ELb0EEENS1_30DynamicPersistentTileSchedulerILi256ELi128ELb0ELb1ELb1EEEEEEEEEvNT_6ParamsE --------------------------
	.section	.nv.info._ZN7cutlass13device_kernelIN5flash11enable_sm90INS1_16FlashAttnFwdSm90INS1_25CollectiveMainloopFwdSm90ILi2EN4cute5tupleIJNS5_1CILi1EEES8_S8_EEENS6_IJNS7_ILi128EEENS7_ILi64EEENS7_ILi256EEEEEELi256ENS_10bfloat16_tEfNS_4arch4Sm90ELb0ELb1ELb0ELb0ELb1ELb0ELb0ELb1ELb1ELb1ELb0ELb0EEENS1_21CollectiveEpilogueFwdINS6_IJSA_SC_SB_EEES9_SE_SG_Li256ELb0ELb1ELb0ELb0EEENS1_30DynamicPersistentTileSchedulerILi256ELi128ELb0ELb1ELb1EEEEEEEEEvNT_6ParamsE,"",@"SHT_CUDA_INFO"
	.sectionflags	@""
	.align	4


	//----- nvinfo : EIATTR_CUDA_API_VERSION
	.align		4
        /*0000*/ 	.byte	0x04, 0x37
        /*0002*/ 	.short	(.L_102 - .L_101)
.L_101:
        /*0004*/ 	.word	0x00000082


	//----- nvinfo : EIATTR_KPARAM_INFO
	.align		4
.L_102:
        /*0008*/ 	.byte	0x04, 0x17
        /*000a*/ 	.short	(.L_104 - .L_103)
.L_103:
        /*000c*/ 	.word	0x00000000
        /*0010*/ 	.short	0x0000
        /*0012*/ 	.short	0x0000
        /*0014*/ 	.byte	0x00, 0xf0, 0x01, 0x2a


	//----- nvinfo : EIATTR_SPARSE_MMA_MASK
	.align		4
.L_104:
        /*0018*/ 	.byte	0x03, 0x50
        /*001a*/ 	.short	0x0000


	//----- nvinfo : EIATTR_MAXREG_COUNT
	.align		4
        /*001c*/ 	.byte	0x03, 0x1b
        /*001e*/ 	.short	0x00a8


	//----- nvinfo : EIATTR_MERCURY_ISA_VERSION
	.align		4
        /*0020*/ 	.byte	0x03, 0x5f
        /*0022*/ 	.short	0x0101


	//----- nvinfo : EIATTR_VRC_CTA_INIT_COUNT
	.align		4
        /*0024*/ 	.byte	0x02, 0x4a
	.zero		1
	.zero		1


	//----- nvinfo : EIATTR_EXIT_INSTR_OFFSETS
	.align		4
        /*0028*/ 	.byte	0x04, 0x1c
        /*002a*/ 	.short	(.L_106 - .L_105)


	//   ....[0]....
.L_105:
        /*002c*/ 	.word	0x00000010


	//----- nvinfo : EIATTR_MAX_THREADS
	.align		4
.L_106:
        /*0030*/ 	.byte	0x04, 0x05
        /*0032*/ 	.short	(.L_108 - .L_107)
.L_107:
        /*0034*/ 	.word	0x00000180
        /*0038*/ 	.word	0x00000001
        /*003c*/ 	.word	0x00000001


	//----- nvinfo : EIATTR_CBANK_PARAM_SIZE
	.align		4
.L_108:
        /*0040*/ 	.byte	0x03, 0x19
        /*0042*/ 	.short	0x0a80


	//----- nvinfo : EIATTR_PARAM_CBANK
	.align		4
        /*0044*/ 	.byte	0x04, 0x0a
        /*0046*/ 	.short	(.L_110 - .L_109)
	.align		4
.L_109:
        /*0048*/ 	.word	index@(.nv.constant0._ZN7cutlass13device_kernelIN5flash11enable_sm90INS1_16FlashAttnFwdSm90INS1_25CollectiveMainloopFwdSm90ILi2EN4cute5tupleIJNS5_1CILi1EEES8_S8_EEENS6_IJNS7_ILi128EEENS7_ILi64EEENS7_ILi256EEEEEELi256ENS_10bfloat16_tEfNS_4arch4Sm90ELb0ELb1ELb0ELb0ELb1ELb0ELb0ELb1ELb1ELb1ELb0ELb0EEENS1_21CollectiveEpilogueFwdINS6_IJSA_SC_SB_EEES9_SE_SG_Li256ELb0ELb1ELb0ELb0EEENS1_30DynamicPersistentTileSchedulerILi256ELi128ELb0ELb1ELb1EEEEEEEEEvNT_6ParamsE)
        /*004c*/ 	.short	0x0380
        /*004e*/ 	.short	0x0a80


	//----- nvinfo : EIATTR_SW_WAR
	.align		4
.L_110:
        /*0050*/ 	.byte	0x04, 0x36
        /*0052*/ 	.short	(.L_112 - .L_111)
.L_111:
        /*0054*/ 	.word	0x00000008
.L_112:


//--------------------- .nv.info._ZN7cutlass13device_kernelIN5flash11enable_sm90INS1_16FlashAttnFwdSm90INS1_25CollectiveMainloopFwdSm90ILi2EN4cute5tupleIJNS5_1CILi1EEES8_S8_EEENS6_IJNS7_ILi128EEENS7_ILi64EEENS7_ILi256EEEEEELi256ENS_10bfloat16_tEfNS_4arch4Sm90ELb0ELb1ELb0ELb1ELb1ELb0ELb0ELb1ELb1ELb1ELb0ELb0EEENS1_21CollectiveEpilogueFwdINS6_IJSA_SC_SB_EEES9_SE_SG_Li256ELb1ELb1ELb0ELb0EEENS1_36VarlenDynamicPersistentTileSchedulerILi128ELi64ELi256ELi128ELb0ELb1ELb1ELb1ELb0ELb1EEEEEEEEEvNT_6ParamsE --------------------------
	.section	.nv.info._ZN7cutlass13device_kernelIN5flash11enable_sm90INS1_16FlashAttnFwdSm90INS1_25CollectiveMainloopFwdSm90ILi2EN4cute5tupleIJNS5_1CILi1EEES8_S8_EEENS6_IJNS7_ILi128EEENS7_ILi64EEENS7_ILi256EEEEEELi256ENS_10bfloat16_tEfNS_4arch4Sm90ELb0ELb1ELb0ELb1ELb1ELb0ELb0ELb1ELb1ELb1ELb0ELb0EEENS1_21CollectiveEpilogueFwdINS6_IJSA_SC_SB_EEES9_SE_SG_Li256ELb1ELb1ELb0ELb0EEENS1_36VarlenDynamicPersistentTileSchedulerILi128ELi64ELi256ELi128ELb0ELb1ELb1ELb1ELb0ELb1EEEEEEEEEvNT_6ParamsE,"",@"SHT_CUDA_INFO"
	.sectionflags	@""
	.align	4


	//----- nvinfo : EIATTR_CUDA_API_VERSION
	.align		4
        /*0000*/ 	.byte	0x04, 0x37
        /*0002*/ 	.short	(.L_114 - .L_113)
.L_113:
        /*0004*/ 	.word	0x00000082


	//----- nvinfo : EIATTR_KPARAM_INFO
	.align		4
.L_114:
        /*0008*/ 	.byte	0x04, 0x17
        /*000a*/ 	.short	(.L_116 - .L_115)
.L_115:
        /*000c*/ 	.word	0x00000000
        /*0010*/ 	.short	0x0000
        /*0012*/ 	.short	0x0000
        /*0014*/ 	.byte	0x00, 0xf0, 0x01, 0x2a


	//----- nvinfo : EIATTR_SPARSE_MMA_MASK
	.align		4
.L_116:
        /*0018*/ 	.byte	0x03, 0x50
        /*001a*/ 	.short	0x0000


	//----- nvinfo : EIATTR_MAXREG_COUNT
	.align		4
        /*001c*/ 	.byte	0x03, 0x1b
        /*001e*/ 	.short	0x00a8


	//----- nvinfo : EIATTR_MERCURY_ISA_VERSION
	.align		4
        /*0020*/ 	.byte	0x03, 0x5f
        /*0022*/ 	.short	0x0101


	//----- nvinfo : EIATTR_VRC_CTA_INIT_COUNT
	.align		4
        /*0024*/ 	.byte	0x02, 0x4a
	.zero		1
	.zero		1


	//----- nvinfo : EIATTR_EXIT_INSTR_OFFSETS
	.align		4
        /*0028*/ 	.byte	0x04, 0x1c
        /*002a*/ 	.short	(.L_118 - .L_117)


	//   ....[0]....
.L_117:
        /*002c*/ 	.word	0x00000010


	//----- nvinfo : EIATTR_MAX_THREADS
	.align		4
.L_118:
        /*0030*/ 	.byte	0x04, 0x05
        /*0032*/ 	.short	(.L_120 - .L_119)
.L_119:
        /*0034*/ 	.word	0x00000180
        /*0038*/ 	.word	0x00000001
        /*003c*/ 	.word	0x00000001


	//----- nvinfo : EIATTR_CBANK_PARAM_SIZE
	.align		4
.L_120:
        /*0040*/ 	.byte	0x03, 0x19
        /*0042*/ 	.short	0x0a80


	//----- nvinfo : EIATTR_PARAM_CBANK
	.align		4
        /*0044*/ 	.byte	0x04, 0x0a
        /*0046*/ 	.short	(.L_122 - .L_121)
	.align		4
.L_121:
        /*0048*/ 	.word	index@(.nv.constant0._ZN7cutlass13device_kernelIN5flash11enable_sm90INS1_16FlashAttnFwdSm90INS1_25CollectiveMainloopFwdSm90ILi2EN4cute5tupleIJNS5_1CILi1EEES8_S8_EEENS6_IJNS7_ILi128EEENS7_ILi64EEENS7_ILi256EEEEEELi256ENS_10bfloat16_tEfNS_4arch4Sm90ELb0ELb1ELb0ELb1ELb1ELb0ELb0ELb1ELb1ELb1ELb0ELb0EEENS1_21CollectiveEpilogueFwdINS6_IJSA_SC_SB_EEES9_SE_SG_Li256ELb1ELb1ELb0ELb0EEENS1_36VarlenDynamicPersistentTileSchedulerILi128ELi64ELi256ELi128ELb0ELb1ELb1ELb1ELb0ELb1EEEEEEEEEvNT_6ParamsE)
        /*004c*/ 	.short	0x0380
        /*004e*/ 	.short	0x0a80


	//----- nvinfo : EIATTR_SW_WAR
	.align		4
.L_122:
        /*0050*/ 	.byte	0x04, 0x36
        /*0052*/ 	.short	(.L_124 - .L_123)
.L_123:
        /*0054*/ 	.word	0x00000008
.L_124:


//--------------------- .nv.info._ZN7cutlass13device_kernelIN5flash11enable_sm90INS1_16FlashAttnFwdSm90INS1_25CollectiveMainloopFwdSm90ILi2EN4cute5tupleIJNS5_1CILi1EEES8_S8_EEENS6_IJNS7_ILi128EEENS7_ILi64EEENS7_ILi256EEEEEELi256ENS_10bfloat16_tEfNS_4arch4Sm90ELb0ELb1ELb0ELb1ELb1ELb1ELb0ELb1ELb1ELb1ELb0ELb0EEENS1_21CollectiveEpilogueFwdINS6_IJSA_SC_SB_EEES9_SE_SG_Li256ELb1ELb1ELb0ELb0EEENS1_36VarlenDynamicPersistentTileSchedulerILi128ELi64ELi256ELi128ELb0ELb1ELb1ELb1ELb0ELb1EEEEEEEEEvNT_6ParamsE --------------------------
	.section	.nv.info._ZN7cutlass13device_kernelIN5flash11enable_sm90INS1_16FlashAttnFwdSm90INS1_25CollectiveMainloopFwdSm90ILi2EN4cute5tupleIJNS5_1CILi1EEES8_S8_EEENS6_IJNS7_ILi128EEENS7_ILi64EEENS7_ILi256EEEEEELi256ENS_10bfloat16_tEfNS_4arch4Sm90ELb0ELb1ELb0ELb1ELb1ELb1ELb0ELb1ELb1ELb1ELb0ELb0EEENS1_21CollectiveEpilogueFwdINS6_IJSA_SC_SB_EEES9_SE_SG_Li256ELb1ELb1ELb0ELb0EEENS1_36VarlenDynamicPersistentTileSchedulerILi128ELi64ELi256ELi128ELb0ELb1ELb1ELb1ELb0ELb1EEEEEEEEEvNT_6ParamsE,"",@"SHT_CUDA_INFO"
	.sectionflags	@""
	.align	4


	//----- nvinfo : EIATTR_CUDA_API_VERSION
	.align		4
        /*0000*/ 	.byte	0x04, 0x37
        /*0002*/ 	.short	(.L_126 - .L_125)
.L_125:
        /*0004*/ 	.word	0x00000082


	//----- nvinfo : EIATTR_KPARAM_INFO
	.align		4
.L_126:
        /*0008*/ 	.byte	0x04, 0x17
        /*000a*/ 	.short	(.L_128 - .L_127)
.L_127:
        /*000c*/ 	.word	0x00000000
        /*0010*/ 	.short	0x0000
        /*0012*/ 	.short	0x0000
        /*0014*/ 	.byte	0x00, 0xf0, 0x01, 0x2a


	//----- nvinfo : EIATTR_SPARSE_MMA_MASK
	.align		4
.L_128:
        /*0018*/ 	.byte	0x03, 0x50
        /*001a*/ 	.short	0x0000


	//----- nvinfo : EIATTR_MAXREG_COUNT
	.align		4
        /*001c*/ 	.byte	0x03, 0x1b
        /*001e*/ 	.short	0x00a8


	//----- nvinfo : EIATTR_MERCURY_ISA_VERSION
	.align		4
        /*0020*/ 	.byte	0x03, 0x5f
        /*0022*/ 	.short	0x0101


	//----- nvinfo : EIATTR_VRC_CTA_INIT_COUNT
	.align		4
        /*0024*/ 	.byte	0x02, 0x4a
	.zero		1
	.zero		1


	//----- nvinfo : EIATTR_EXIT_INSTR_OFFSETS
	.align		4
        /*0028*/ 	.byte	0x04, 0x1c
        /*002a*/ 	.short	(.L_130 - .L_129)


	//   ....[0]....
.L_129:
        /*002c*/ 	.word	0x00000010


	//----- nvinfo : EIATTR_MAX_THREADS
	.align		4
.L_130:
        /*0030*/ 	.byte	0x04, 0x05
        /*0032*/ 	.short	(.L_132 - .L_131)
.L_131:
        /*0034*/ 	.word	0x00000180
        /*0038*/ 	.word	0x00000001
        /*003c*/ 	.word	0x00000001


	//----- nvinfo : EIATTR_CBANK_PARAM_SIZE
	.align		4
.L_132:
        /*0040*/ 	.byte	0x03, 0x19
        /*0042*/ 	.short	0x0a80


	//----- nvinfo : EIATTR_PARAM_CBANK
	.align		4
        /*0044*/ 	.byte	0x04, 0x0a
        /*0046*/ 	.short	(.L_134 - .L_133)
	.align		4
.L_133:
        /*0048*/ 	.word	index@(.nv.constant0._ZN7cutlass13device_kernelIN5flash11enable_sm90INS1_16FlashAttnFwdSm90INS1_25CollectiveMainloopFwdSm90ILi2EN4cute5tupleIJNS5_1CILi1EEES8_S8_EEENS6_IJNS7_ILi128EEENS7_ILi64EEENS7_ILi256EEEEEELi256ENS_10bfloat16_tEfNS_4arch4Sm90ELb0ELb1ELb0ELb1ELb1ELb1ELb0ELb1ELb1ELb1ELb0ELb0EEENS1_21CollectiveEpilogueFwdINS6_IJSA_SC_SB_EEES9_SE_SG_Li256ELb1ELb1ELb0ELb0EEENS1_36VarlenDynamicPersistentTileSchedulerILi128ELi64ELi256ELi128ELb0ELb1ELb1ELb1ELb0ELb1EEEEEEEEEvNT_6ParamsE)
        /*004c*/ 	.short	0x0380
        /*004e*/ 	.short	0x0a80


	//----- nvinfo : EIATTR_SW_WAR
	.align		4
.L_134:
        /*0050*/ 	.byte	0x04, 0x36
        /*0052*/ 	.short	(.L_136 - .L_135)
.L_135:
        /*0054*/ 	.word	0x00000008
.L_136:


//--------------------- .nv.info._ZN7cutlass13device_kernelIN5flash11enable_sm90INS1_16FlashAttnFwdSm90INS1_25CollectiveMainloopFwdSm90ILi2EN4cute5tupleIJNS5_1CILi1EEES8_S8_EEENS6_IJNS7_ILi128EEENS7_ILi80EEENS7_ILi256EEEEEELi256ENS_10bfloat16_tEfNS_4arch4Sm90ELb1ELb0ELb0ELb0ELb1ELb0ELb0ELb1ELb1ELb1ELb0ELb0EEENS1_21CollectiveEpilogueFwdINS6_IJSA_SC_SB_EEES9_SE_SG_Li256ELb0ELb1ELb0ELb0EEENS1_30DynamicPersistentTileSchedulerILi256ELi128ELb0ELb1ELb1EEEEEEEEEvNT_6ParamsE --------------------------
	.section	.nv.info._ZN7cutlass13device_kernelIN5flash11enable_sm90INS1_16FlashAttnFwdSm90INS1_25CollectiveMainloopFwdSm90ILi2EN4cute5tupleIJNS5_1CILi1EEES8_S8_EEENS6_IJNS7_ILi128EEENS7_ILi80EEENS7_ILi256EEEEEELi256ENS_10bfloat16_tEfNS_4arch4Sm90ELb1ELb0ELb0ELb0ELb1ELb0ELb0ELb1ELb1ELb1ELb0ELb0EEENS1_21CollectiveEpilogueFwdINS6_IJSA_SC_SB_EEES9_SE_SG_Li256ELb0ELb1ELb0ELb0EEENS1_30DynamicPersistentTileSchedulerILi256ELi128ELb0ELb1ELb1EEEEEEEEEvNT_6ParamsE,"",@"SHT_CUDA_INFO"
	.sectionflags	@""
	.align	4


	//----- nvinfo : EIATTR_CUDA_API_VERSION
	.align		4
        /*0000*/ 	.byte	0x04, 0x37
        /*0002*/ 	.short	(.L_138 - .L_137)
.L_137:
        /*0004*/ 	.word	0x00000082


	//----- nvinfo : EIATTR_KPARAM_INFO
	.align		4
.L_138:
        /*0008*/ 	.byte	0x04, 0x17
        /*000a*/ 	.short	(.L_140 - .L_139)
.L_139:
        /*000c*/ 	.word	0x00000000
        /*0010*/ 	.short	0x0000
        /*0012*/ 	.short	0x0000
        /*0014*/ 	.byte	0x00, 0xf0, 0x01, 0x2a


	//----- nvinfo : EIATTR_SPARSE_MMA_MASK
	.align		4
.L_140:
        /*0018*/ 	.byte	0x03, 0x50
        /*001a*/ 	.short	0x0000


	//----- nvinfo : EIATTR_MAXREG_COUNT
	.align		4
        /*001c*/ 	.byte	0x03, 0x1b
        /*001e*/ 	.short	0x00a8


	//----- nvinfo : EIATTR_MERCURY_ISA_VERSION
	.align		4
        /*0020*/ 	.byte	0x03, 0x5f
        /*0022*/ 	.short	0x0101


	//----- nvinfo : EIATTR_VRC_CTA_INIT_COUNT
	.align		4
        /*0024*/ 	.byte	0x02, 0x4a
	.zero		1
	.zero		1


	//----- nvinfo : EIATTR_EXIT_INSTR_OFFSETS
	.align		4
        /*0028*/ 	.byte	0x04, 0x1c
        /*002a*/ 	.short	(.L_142 - .L_141)


	//   ....[0]....
.L_141:
        /*002c*/ 	.word	0x00000010


	//----- nvinfo : EIATTR_MAX_THREADS
	.align		4
.L_142:
        /*0030*/ 	.byte	0x04, 0x05
        /*0032*/ 	.short	(.L_144 - .L_143)
.L_143:
        /*0034*/ 	.word	0x00000180
        /*0038*/ 	.word	0x00000001
        /*003c*/ 	.word	0x00000001


	//----- nvinfo : EIATTR_CBANK_PARAM_SIZE
	.align		4
.L_144:
        /*0040*/ 	.byte	0x03, 0x19
        /*0042*/ 	.short	0x0a80


	//----- nvinfo : EIATTR_PARAM_CBANK
	.align		4
        /*0044*/ 	.byte	0x04, 0x0a
        /*0046*/ 	.short	(.L_146 - .L_145)
	.align		4
.L_145:
        /*0048*/ 	.word	index@(.nv.constant0._ZN7cutlass13device_kernelIN5flash11enable_sm90INS1_16FlashAttnFwdSm90INS1_25CollectiveMainloopFwdSm90ILi2EN4cute5tupleIJNS5_1CILi1EEES8_S8_EEENS6_IJNS7_ILi128EEENS7_ILi80EEENS7_ILi256EEEEEELi256ENS_10bfloat16_tEfNS_4arch4Sm90ELb1ELb0ELb0ELb0ELb1ELb0ELb0ELb1ELb1ELb1ELb0ELb0EEENS1_21CollectiveEpilogueFwdINS6_IJSA_SC_SB_EEES9_SE_SG_Li256ELb0ELb1ELb0ELb0EEENS1_30DynamicPersistentTileSchedulerILi256ELi128ELb0ELb1ELb1EEEEEEEEEvNT_6ParamsE)
        /*004c*/ 	.short	0x0380
        /*004e*/ 	.short	0x0a80


	//----- nvinfo : EIATTR_SW_WAR
	.align		4
.L_146:
        /*0050*/ 	.byte	0x04, 0x36
        /*0052*/ 	.short	(.L_148 - .L_147)
.L_147:
        /*0054*/ 	.word	0x00000008
.L_148:


//--------------------- .nv.info._ZN7cutlass13device_kernelIN5flash11enable_sm90INS1_16FlashAttnFwdSm90INS1_25CollectiveMainloopFwdSm90ILi2EN4cute5tupleIJNS5_1CILi1EEES8_S8_EEENS6_IJNS7_ILi128EEENS7_ILi80EEENS7_ILi256EEEEEELi256ENS_10bfloat16_tEfNS_4arch4Sm90ELb1ELb0ELb0ELb1ELb1ELb0ELb0ELb1ELb1ELb1ELb0ELb0EEENS1_21CollectiveEpilogueFwdINS6_IJSA_SC_SB_EEES9_SE_SG_Li256ELb1ELb1ELb0ELb0EEENS1_36VarlenDynamicPersistentTileSchedulerILi128ELi80ELi256ELi128ELb0ELb1ELb1ELb1ELb1ELb1EEEEEEEEEvNT_6ParamsE --------------------------
	.section	.nv.info._ZN7cutlass13device_kernelIN5flash11enable_sm90INS1_16FlashAttnFwdSm90INS1_25CollectiveMainloopFwdSm90ILi2EN4cute5tupleIJNS5_1CILi1EEES8_S8_EEENS6_IJNS7_ILi128EEENS7_ILi80EEENS7_ILi256EEEEEELi256ENS_10bfloat16_tEfNS_4arch4Sm90ELb1ELb0ELb0ELb1ELb1ELb0ELb0ELb1ELb1ELb1ELb0ELb0EEENS1_21CollectiveEpilogueFwdINS6_IJSA_SC_SB_EEES9_SE_SG_Li256ELb1ELb1ELb0ELb0EEENS1_36VarlenDynamicPersistentTileSchedulerILi128ELi80ELi256ELi128ELb0ELb1ELb1ELb1ELb1ELb1EEEEEEEEEvNT_6ParamsE,"",@"SHT_CUDA_INFO"
	.sectionflags	@""
	.align	4


	//----- nvinfo : EIATTR_CUDA_API_VERSION
	.align		4
        /*0000*/ 	.byte	0x04, 0x37
        /*0002*/ 	.short	(.L_150 - .L_149)
.L_149:
        /*0004*/ 	.word	0x00000082


	//----- nvinfo : EIATTR_KPARAM_INFO
	.align		4
.L_150:
        /*0008*/ 	.byte	0x04, 0x17
        /*000a*/ 	.short	(.L_152 - .L_151)
.L_151:
        /*000c*/ 	.word	0x00000000
        /*0010*/ 	.short	0x0000
        /*0012*/ 	.short	0x0000
        /*0014*/ 	.byte	0x00, 0xf0, 0x01, 0x2a


	//----- nvinfo : EIATTR_SPARSE_MMA_MASK
	.align		4
.L_152:
        /*0018*/ 	.byte	0x03, 0x50
        /*001a*/ 	.short	0x0000


	//----- nvinfo : EIATTR_MAXREG_COUNT
	.align		4
        /*001c*/ 	.byte	0x03, 0x1b
        /*001e*/ 	.short	0x00a8


	//----- nvinfo : EIATTR_MERCURY_ISA_VERSION
	.align		4
        /*0020*/ 	.byte	0x03, 0x5f
        /*0022*/ 	.short	0x0101


	//----- nvinfo : EIATTR_VRC_CTA_INIT_COUNT
	.align		4
        /*0024*/ 	.byte	0x02, 0x4a
	.zero		1
	.zero		1


	//----- nvinfo : EIATTR_EXIT_INSTR_OFFSETS
	.align		4
        /*0028*/ 	.byte	0x04, 0x1c
        /*002a*/ 	.short	(.L_154 - .L_153)


	//   ....[0]....
.L_153:
        /*002c*/ 	.word	0x00000010


	//----- nvinfo : EIATTR_MAX_THREADS
	.align		4
.L_154:
        /*0030*/ 	.byte	0x04, 0x05
        /*0032*/ 	.short	(.L_156 - .L_155)
.L_155:
        /*0034*/ 	.word	0x00000180
        /*0038*/ 	.word	0x00000001
        /*003c*/ 	.word	0x00000001


	//----- nvinfo : EIATTR_CBANK_PARAM_SIZE
	.align		4
.L_156:
        /*0040*/ 	.byte	0x03, 0x19
        /*0042*/ 	.short	0x0a80


	//----- nvinfo : EIATTR_PARAM_CBANK
	.align		4
        /*0044*/ 	.byte	0x04, 0x0a
        /*0046*/ 	.short	(.L_158 - .L_157)
	.align		4
.L_157:
        /*0048*/ 	.word	index@(.nv.constant0._ZN7cutlass13device_kernelIN5flash11enable_sm90INS1_16FlashAttnFwdSm90INS1_25CollectiveMainloopFwdSm90ILi2EN4cute5tupleIJNS5_1CILi1EEES8_S8_EEENS6_IJNS7_ILi128EEENS7_ILi80EEENS7_ILi256EEEEEELi256ENS_10bfloat16_tEfNS_4arch4Sm90ELb1ELb0ELb0ELb1ELb1ELb0ELb0ELb1ELb1ELb1ELb0ELb0EEENS1_21CollectiveEpilogueFwdINS6_IJSA_SC_SB_EEES9_SE_SG_Li256ELb1ELb1ELb0ELb0EEENS1_36VarlenDynamicPersistentTileSchedulerILi128ELi80ELi256ELi128ELb0ELb1ELb1ELb1ELb1ELb1EEEEEEEEEvNT_6ParamsE)
        /*004c*/ 	.short	0x0380
        /*004e*/ 	.short	0x0a80


	//----- nvinfo : EIATTR_SW_WAR
	.align		4
.L_158:
        /*0050*/ 	.byte	0x04, 0x36
        /*0052*/ 	.short	(.L_160 - .L_159)
.L_159:
        /*0054*/ 	.word	0x00000008
.L_160:


//--------------------- .nv.info._ZN7cutlass13device_kernelIN5flash11enable_sm90INS1_16FlashAttnFwdSm90INS1_25CollectiveMainloopFwdSm90ILi2EN4cute5tupleIJNS5_1CILi1EEES8_S8_EEENS6_IJNS7_ILi128EEENS7_ILi80EEENS7_ILi256EEEEEELi256ENS_10bfloat16_tEfNS_4arch4Sm90ELb1ELb0ELb0ELb1ELb1ELb1ELb0ELb1ELb1ELb1ELb0ELb0EEENS1_21CollectiveEpilogueFwdINS6_IJSA_SC_SB_EEES9_SE_SG_Li256ELb1ELb1ELb0ELb0EEENS1_36VarlenDynamicPersistentTileSchedulerILi128ELi80ELi256ELi128ELb0ELb1ELb1ELb1ELb1ELb1EEEEEEEEEvNT_6ParamsE --------------------------
	.section	.nv.info._ZN7cutlass13device_kernelIN5flash11enable_sm90INS1_16FlashAttnFwdSm90INS1_25CollectiveMainloopFwdSm90ILi2EN4cute5tupleIJNS5_1CILi1EEES8_S8_EEENS6_IJNS7_ILi128EEENS7_ILi80EEENS7_ILi256EEEEEELi256ENS_10bfloat16_tEfNS_4arch4Sm90ELb1ELb0ELb0ELb1ELb1ELb1ELb0ELb1ELb1ELb1ELb0ELb0EEENS1_21CollectiveEpilogueFwdINS6_IJSA_SC_SB_EEES9_SE_SG_Li256ELb1ELb1ELb0ELb0EEENS1_36VarlenDynamicPersistentTileSchedulerILi128ELi80ELi256ELi128ELb0ELb1ELb1ELb1ELb1ELb1EEEEEEEEEvNT_6ParamsE,"",@"SHT_CUDA_INFO"
	.sectionflags	@""
	.align	4


	//----- nvinfo : EIATTR_CUDA_API_VERSION
	.align		4
        /*0000*/ 	.byte	0x04, 0x37
        /*0002*/ 	.short	(.L_162 - .L_161)
.L_161:
        /*0004*/ 	.word	0x00000082


	//----- nvinfo : EIATTR_KPARAM_INFO
	.align		4
.L_162:
        /*0008*/ 	.byte	0x04, 0x17
        /*000a*/ 	.short	(.L_164 - .L_163)
.L_163:
        /*000c*/ 	.word	0x00000000
        /*0010*/ 	.short	0x0000
        /*0012*/ 	.short	0x0000
        /*0014*/ 	.byte	0x00, 0xf0, 0x01, 0x2a


	//----- nvinfo : EIATTR_SPARSE_MMA_MASK
	.align		4
.L_164:
        /*0018*/ 	.byte	0x03, 0x50
        /*001a*/ 	.short	0x0000


	//----- nvinfo : EIATTR_MAXREG_COUNT
	.align		4
        /*001c*/ 	.byte	0x03, 0x1b
        /*001e*/ 	.short	0x00a8


	//----- nvinfo : EIATTR_MERCURY_ISA_VERSION
	.align		4
        /*0020*/ 	.byte	0x03, 0x5f
        /*0022*/ 	.short	0x0101


	//----- nvinfo : EIATTR_VRC_CTA_INIT_COUNT
	.align		4
        /*0024*/ 	.byte	0x02, 0x4a
	.zero		1
	.zero		1


	//----- nvinfo : EIATTR_EXIT_INSTR_OFFSETS
	.align		4
        /*0028*/ 	.byte	0x04, 0x1c
        /*002a*/ 	.short	(.L_166 - .L_165)


	//   ....[0]....
.L_165:
        /*002c*/ 	.word	0x00000010


	//----- nvinfo : EIATTR_MAX_THREADS
	.align		4
.L_166:
        /*0030*/ 	.byte	0x04, 0x05
        /*0032*/ 	.short	(.L_168 - .L_167)
.L_167:
        /*0034*/ 	.word	0x00000180
        /*0038*/ 	.word	0x00000001
        /*003c*/ 	.word	0x00000001


	//----- nvinfo : EIATTR_CBANK_PARAM_SIZE
	.align		4
.L_168:
        /*0040*/ 	.byte	0x03, 0x19
        /*0042*/ 	.short	0x0a80


	//----- nvinfo : EIATTR_PARAM_CBANK
	.align		4
        /*0044*/ 	.byte	0x04, 0x0a
        /*0046*/ 	.short	(.L_170 - .L_169)
	.align		4
.L_169:
        /*0048*/ 	.word	index@(.nv.constant0._ZN7cutlass13device_kernelIN5flash11enable_sm90INS1_16FlashAttnFwdSm90INS1_25CollectiveMainloopFwdSm90ILi2EN4cute5tupleIJNS5_1CILi1EEES8_S8_EEENS6_IJNS7_ILi128EEENS7_ILi80EEENS7_ILi256EEEEEELi256ENS_10bfloat16_tEfNS_4arch4Sm90ELb1ELb0ELb0ELb1ELb1ELb1ELb0ELb1ELb1ELb1ELb0ELb0EEENS1_21CollectiveEpilogueFwdINS6_IJSA_SC_SB_EEES9_SE_SG_Li256ELb1ELb1ELb0ELb0EEENS1_36VarlenDynamicPersistentTileSchedulerILi128ELi80ELi256ELi128ELb0ELb1ELb1ELb1ELb1ELb1EEEEEEEEEvNT_6ParamsE)
        /*004c*/ 	.short	0x0380
        /*004e*/ 	.short	0x0a80


	//----- nvinfo : EIATTR_SW_WAR
	.align		4
.L_170:
        /*0050*/ 	.byte	0x04, 0x36
        /*0052*/ 	.short	(.L_172 - .L_171)
.L_171:
        /*0054*/ 	.word	0x00000008
.L_172:


//--------------------- .nv.callgraph             --------------------------
	.section	.nv.callgraph,"",@"SHT_CUDA_CALLGRAPH"
	.align	4
	.sectionentsize	8
	.align		4
        /*0000*/ 	.word	0x00000000
	.align		4
        /*0004*/ 	.word	0xffffffff
	.align		4
        /*0008*/ 	.word	0x00000000
	.align		4
        /*000c*/ 	.word	0xfffffffe
	.align		4
        /*0010*/ 	.word	0x00000000
	.align		4
        /*0014*/ 	.word	0xfffffffd
	.align		4
        /*0018*/ 	.word	0x00000000
	.align		4
        /*001c*/ 	.word	0xfffffffc


//--------------------- .nv.constant4             --------------------------
	.section	.nv.constant4,"a",@progbits
	.align	8
	.align		8
.nv.constant4:
        /*0000*/ 	.dword	_ZN72_INTERNAL_c7809ec2_36_flash_fwd_hdim256_bf16_paged_sm90_cu_49158569_35994cuda3std3__45__cpo5beginE
	.align		8
        /*0008*/ 	.dword	_ZN72_INTERNAL_c7809ec2_36_flash_fwd_hdim256_bf16_paged_sm90_cu_49158569_35994cuda3std3__45__cpo3endE
	.align		8
        /*0010*/ 	.dword	_ZN72_INTERNAL_c7809ec2_36_flash_fwd_hdim256_bf16_paged_sm90_cu_49158569_35994cuda3std3__45__cpo6cbeginE
	.align		8
        /*0018*/ 	.dword	_ZN72_INTERNAL_c7809ec2_36_flash_fwd_hdim256_bf16_paged_sm90_cu_49158569_35994cuda3std3__45__cpo4cendE
	.align		8
        /*0020*/ 	.dword	_ZN72_INTERNAL_c7809ec2_36_flash_fwd_hdim256_bf16_paged_sm90_cu_49158569_35994cuda3std3__474_GLOBAL__N__c7809ec2_36_flash_fwd_hdim256_bf16_paged_sm90_cu_49158569_35996ignoreE
	.align		8
        /*0028*/ 	.dword	_ZN72_INTERNAL_c7809ec2_36_flash_fwd_hdim256_bf16_paged_sm90_cu_49158569_35994cuda3std3__419piecewise_constructE
	.align		8
        /*0030*/ 	.dword	_ZN72_INTERNAL_c7809ec2_36_flash_fwd_hdim256_bf16_paged_sm90_cu_49158569_35994cuda3std3__48in_placeE
	.align		8
        /*0038*/ 	.dword	_ZN72_INTERNAL_c7809ec2_36_flash_fwd_hdim256_bf16_paged_sm90_cu_49158569_35994cuda3std6ranges3__45__cpo4swapE
	.align		8
        /*0040*/ 	.dword	_ZN72_INTERNAL_c7809ec2_36_flash_fwd_hdim256_bf16_paged_sm90_cu_49158569_35994cuda3std6ranges3__45__cpo9iter_moveE
	.align		8
        /*0048*/ 	.dword	_ZN72_INTERNAL_c7809ec2_36_flash_fwd_hdim256_bf16_paged_sm90_cu_49158569_35994cute7productE
	.align		8
        /*0050*/ 	.dword	_ZN72_INTERNAL_c7809ec2_36_flash_fwd_hdim256_bf16_paged_sm90_cu_49158569_35994cute1_E


//--------------------- .text._ZN7cutlass13device_kernelIN5flash11enable_sm90INS1_16FlashAttnFwdSm90INS1_25CollectiveMainloopFwdSm90ILi2EN4cute5tupleIJNS5_1CILi1EEES8_S8_EEENS6_IJNS7_ILi128EEENS7_ILi80EEENS7_ILi256EEEEEELi256ENS_10bfloat16_tEfNS_4arch4Sm90ELb0ELb0ELb0ELb0ELb1ELb0ELb0ELb1ELb1ELb1ELb0ELb0EEENS1_21CollectiveEpilogueFwdINS6_IJSA_SC_SB_EEES9_SE_SG_Li256ELb0ELb1ELb0ELb0EEENS1_29StaticPersistentTileSchedulerILb0EEEEEEEEEvNT_6ParamsE --------------------------
	.section	.text._ZN7cutlass13device_kernelIN5flash11enable_sm90INS1_16FlashAttnFwdSm90INS1_25CollectiveMainloopFwdSm90ILi2EN4cute5tupleIJNS5_1CILi1EEES8_S8_EEENS6_IJNS7_ILi128EEENS7_ILi80EEENS7_ILi256EEEEEELi256ENS_10bfloat16_tEfNS_4arch4Sm90ELb0ELb0ELb0ELb0ELb1ELb0ELb0ELb1ELb1ELb1ELb0ELb0EEENS1_21CollectiveEpilogueFwdINS6_IJSA_SC_SB_EEES9_SE_SG_Li256ELb0ELb1ELb0ELb0EEENS1_29StaticPersistentTileSchedulerILb0EEEEEEEEEvNT_6ParamsE,"ax",@progbits
	.align	128
.text._ZN7cutlass13device_kernelIN5flash11enable_sm90INS1_16FlashAttnFwdSm90INS1_25CollectiveMainloopFwdSm90ILi2EN4cute5tupleIJNS5_1CILi1EEES8_S8_EEENS6_IJNS7_ILi128EEENS7_ILi80EEENS7_ILi256EEEEEELi256ENS_10bfloat16_tEfNS_4arch4Sm90ELb0ELb0ELb0ELb0ELb1ELb0ELb0ELb1ELb1ELb1ELb0ELb0EEENS1_21CollectiveEpilogueFwdINS6_IJSA_SC_SB_EEES9_SE_SG_Li256ELb0ELb1ELb0ELb0EEENS1_29StaticPersistentTileSchedulerILb0EEEEEEEEEvNT_6ParamsE:
        .type           _ZN7cutlass13device_kernelIN5flash11enable_sm90INS1_16FlashAttnFwdSm90INS1_25CollectiveMainloopFwdSm90ILi2EN4cute5tupleIJNS5_1CILi1EEES8_S8_EEENS6_IJNS7_ILi128EEENS7_ILi80EEENS7_ILi256EEEEEELi256ENS_10bfloat16_tEfNS_4arch4Sm90ELb0ELb0ELb0ELb0ELb1ELb0ELb0ELb1ELb1ELb1ELb0ELb0EEENS1_21CollectiveEpilogueFwdINS6_IJSA_SC_SB_EEES9_SE_SG_Li256ELb0ELb1ELb0ELb0EEENS1_29StaticPersistentTileSchedulerILb0EEEEEEEEEvNT_6ParamsE,@function
        .size           _ZN7cutlass13device_kernelIN5flash11enable_sm90INS1_16FlashAttnFwdSm90INS1_25CollectiveMainloopFwdSm90ILi2EN4cute5tupleIJNS5_1CILi1EEES8_S8_EEENS6_IJNS7_ILi128EEENS7_ILi80EEENS7_ILi256EEEEEELi256ENS_10bfloat16_tEfNS_4arch4Sm90ELb0ELb0ELb0ELb0ELb1ELb0ELb0ELb1ELb1ELb1ELb0ELb0EEENS1_21CollectiveEpilogueFwdINS6_IJSA_SC_SB_EEES9_SE_SG_Li256ELb0ELb1ELb0ELb0EEENS1_29StaticPersistentTileSchedulerILb0EEEEEEEEEvNT_6ParamsE,(.L_x_9 - _ZN7cutlass13device_kernelIN5flash11enable_sm90INS1_16FlashAttnFwdSm90INS1_25CollectiveMainloopFwdSm90ILi2EN4cute5tupleIJNS5_1CILi1EEES8_S8_EEENS6_IJNS7_ILi128EEENS7_ILi80EEENS7_ILi256EEEEEELi256ENS_10bfloat16_tEfNS_4arch4Sm90ELb0ELb0ELb0ELb0ELb1ELb0ELb0ELb1ELb1ELb1ELb0ELb0EEENS1_21CollectiveEpilogueFwdINS6_IJSA_SC_SB_EEES9_SE_SG_Li256ELb0ELb1ELb0ELb0EEENS1_29StaticPersistentTileSchedulerILb0EEEEEEEEEvNT_6ParamsE)
        .other          _ZN7cutlass13device_kernelIN5flash11enable_sm90INS1_16FlashAttnFwdSm90INS1_25CollectiveMainloopFwdSm90ILi2EN4cute5tupleIJNS5_1CILi1EEES8_S8_EEENS6_IJNS7_ILi128EEENS7_ILi80EEENS7_ILi256EEEEEELi256ENS_10bfloat16_tEfNS_4arch4Sm90ELb0ELb0ELb0ELb0ELb1ELb0ELb0ELb1ELb1ELb1ELb0ELb0EEENS1_21CollectiveEpilogueFwdINS6_IJSA_SC_SB_EEES9_SE_SG_Li256ELb0ELb1ELb0ELb0EEENS1_29StaticPersistentTileSchedulerILb0EEEEEEEEEvNT_6ParamsE,@"STO_CUDA_ENTRY STV_DEFAULT"
_ZN7cutlass13device_kernelIN5flash11enable_sm90INS1_16FlashAttnFwdSm90INS1_25CollectiveMainloopFwdSm90ILi2EN4cute5tupleIJNS5_1CILi1EEES8_S8_EEENS6_IJNS7_ILi128EEENS7_ILi80EEENS7_ILi256EEEEEELi256ENS_10bfloat16_tEfNS_4arch4Sm90ELb0ELb0ELb0ELb0ELb1ELb0ELb0ELb1ELb1ELb1ELb0ELb0EEENS1_21CollectiveEpilogueFwdINS6_IJSA_SC_SB_EEES9_SE_SG_Li256ELb0ELb1ELb0ELb0EEENS1_29StaticPersistentTileSchedulerILb0EEEEEEEEEvNT_6ParamsE:
[----:B------:R-:W-:Y:S01]  /*0000*/  LDC R1, c[0x0][0x37c] ;  /* 0x0000df00ff017b82 */ /* 0x000fe20000000800 */
[----:B------:R-:W-:Y:S05]  /*0010*/  EXIT ;  /* 0x000000000000794d */ /* 0x000fea0003800000 */
.L_x_0:
[----:B------:R-:W-:-:S00]  /*0020*/  BRA `(.L_x_0) ;  /* 0xfffffffc00fc7947 */ /* 0x000fc0000383ffff */
[----:B------:R-:W-:-:S00]  /*0030*/  NOP ;  /* 0x0000000000007918 */ /* 0x000fc00000000000 */
        /* <DEDUP_REMOVED lines=12> */
.L_x_9:


//--------------------- .text._ZN7cutlass13device_kernelIN5flash11enable_sm90INS1_16FlashAttnFwdSm90INS1_25CollectiveMainloopFwdSm90ILi2EN4cute5tupleIJNS5_1CILi1EEES8_S8_EEENS6_IJNS7_ILi128EEENS7_ILi80EEENS7_ILi256EEEEEELi256ENS_10bfloat16_tEfNS_4arch4Sm90ELb0ELb0ELb0ELb1ELb1ELb0ELb0ELb1ELb1ELb1ELb0ELb0EEENS1_21CollectiveEpilogueFwdINS6_IJSA_SC_SB_EEES9_SE_SG_Li256ELb1ELb1ELb0ELb0EEENS1_36VarlenDynamicPersistentTileSchedulerILi128ELi80ELi256ELi128ELb0ELb1ELb1ELb0ELb1ELb1EEEEEEEEEvNT_6ParamsE --------------------------
	.section	.text._ZN7cutlass13device_kernelIN5flash11enable_sm90INS1_16FlashAttnFwdSm90INS1_25CollectiveMainloopFwdSm90ILi2EN4cute5tupleIJNS5_1CILi1EEES8_S8_EEENS6_IJNS7_ILi128EEENS7_ILi80EEENS7_ILi256EEEEEELi256ENS_10bfloat16_tEfNS_4arch4Sm90ELb0ELb0ELb0ELb1ELb1ELb0ELb0ELb1ELb1ELb1ELb0ELb0EEENS1_21CollectiveEpilogueFwdINS6_IJSA_SC_SB_EEES9_SE_SG_Li256ELb1ELb1ELb0ELb0EEENS1_36VarlenDynamicPersistentTileSchedulerILi128ELi80ELi256ELi128ELb0ELb1ELb1ELb0ELb1ELb1EEEEEEEEEvNT_6ParamsE,"ax",@progbits
	.align	128
.text._ZN7cutlass13device_kernelIN5flash11enable_sm90INS1_16FlashAttnFwdSm90INS1_25CollectiveMainloopFwdSm90ILi2EN4cute5tupleIJNS5_1CILi1EEES8_S8_EEENS6_IJNS7_ILi128EEENS7_ILi80EEENS7_ILi256EEEEEELi256ENS_10bfloat16_tEfNS_4arch4Sm90ELb0ELb0ELb0ELb1ELb1ELb0ELb0ELb1ELb1ELb1ELb0ELb0EEENS1_21CollectiveEpilogueFwdINS6_IJSA_SC_SB_EEES9_SE_SG_Li256ELb1ELb1ELb0ELb0EEENS1_36VarlenDynamicPersistentTileSchedulerILi128ELi80ELi256ELi128ELb0ELb1ELb1ELb0ELb1ELb1EEEEEEEEEvNT_6ParamsE:
        .type           _ZN7cutlass13device_kernelIN5flash11enable_sm90INS1_16FlashAttnFwdSm90INS1_25CollectiveMainloopFwdSm90ILi2EN4cute5tupleIJNS5_1CILi1EEES8_S8_EEENS6_IJNS7_ILi128EEENS7_ILi80EEENS7_ILi256EEEEEELi256ENS_10bfloat16_tEfNS_4arch4Sm90ELb0ELb0ELb0ELb1ELb1ELb0ELb0ELb1ELb1ELb1ELb0ELb0EEENS1_21CollectiveEpilogueFwdINS6_IJSA_SC_SB_EEES9_SE_SG_Li256ELb1ELb1ELb0ELb0EEENS1_36VarlenDynamicPersistentTileSchedulerILi128ELi80ELi256ELi128ELb0ELb1ELb1ELb0ELb1ELb1EEEEEEEEEvNT_6ParamsE,@function
        .size           _ZN7cutlass13device_kernelIN5flash11enable_sm90INS1_16FlashAttnFwdSm90INS1_25CollectiveMainloopFwdSm90ILi2EN4cute5tupleIJNS5_1CILi1EEES8_S8_EEENS6_IJNS7_ILi128EEENS7_ILi80EEENS7_ILi256EEEEEELi256ENS_10bfloat16_tEfNS_4arch4Sm90ELb0ELb0ELb0ELb1ELb1ELb0ELb0ELb1ELb1ELb1ELb0ELb0EEENS1_21CollectiveEpilogueFwdINS6_IJSA_SC_SB_EEES9_SE_SG_Li256ELb1ELb1ELb0ELb0EEENS1_36VarlenDynamicPersistentTileSchedulerILi128ELi80ELi256ELi128ELb0ELb1ELb1ELb0ELb1ELb1EEEEEEEEEvNT_6ParamsE,(.L_x_10 - _ZN7cutlass13device_kernelIN5flash11enable_sm90INS1_16FlashAttnFwdSm90INS1_25CollectiveMainloopFwdSm90ILi2EN4cute5tupleIJNS5_1CILi1EEES8_S8_EEENS6_IJNS7_ILi128EEENS7_ILi80EEENS7_ILi256EEEEEELi256ENS_10bfloat16_tEfNS_4arch4Sm90ELb0ELb0ELb0ELb1ELb1ELb0ELb0ELb1ELb1ELb1ELb0ELb0EEENS1_21CollectiveEpilogueFwdINS6_IJSA_SC_SB_EEES9_SE_SG_Li256ELb1ELb1ELb0ELb0EEENS1_36VarlenDynamicPersistentTileSchedulerILi128ELi80ELi256ELi128ELb0ELb1ELb1ELb0ELb1ELb1EEEEEEEEEvNT_6ParamsE)
        .other          _ZN7cutlass13device_kernelIN5flash11enable_sm90INS1_16FlashAttnFwdSm90INS1_25CollectiveMainloopFwdSm90ILi2EN4cute5tupleIJNS5_1CILi1EEES8_S8_EEENS6_IJNS7_ILi128EEENS7_ILi80EEENS7_ILi256EEEEEELi256ENS_10bfloat16_tEfNS_4arch4Sm90ELb0ELb0ELb0ELb1ELb1ELb0ELb0ELb1ELb1ELb1ELb0ELb0EEENS1_21CollectiveEpilogueFwdINS6_IJSA_SC_SB_EEES9_SE_SG_Li256ELb1ELb1ELb0ELb0EEENS1_36VarlenDynamicPersistentTileSchedulerILi128ELi80ELi256ELi128ELb0ELb1ELb1ELb0ELb1ELb1EEEEEEEEEvNT_6ParamsE,@"STO_CUDA_ENTRY STV_DEFAULT"
_ZN7cutlass13device_kernelIN5flash11enable_sm90INS1_16FlashAttnFwdSm90INS1_25CollectiveMainloopFwdSm90ILi2EN4cute5tupleIJNS5_1CILi1EEES8_S8_EEENS6_IJNS7_ILi128EEENS7_ILi80EEENS7_ILi256EEEEEELi256ENS_10bfloat16_tEfNS_4arch4Sm90ELb0ELb0ELb0ELb1ELb1ELb0ELb0ELb1ELb1ELb1ELb0ELb0EEENS1_21CollectiveEpilogueFwdINS6_IJSA_SC_SB_EEES9_SE_SG_Li256ELb1ELb1ELb0ELb0EEENS1_36VarlenDynamicPersistentTileSchedulerILi128ELi80ELi256ELi128ELb0ELb1ELb1ELb0ELb1ELb1EEEEEEEEEvNT_6ParamsE:
[----:B------:R-:W-:Y:S01]  /*0000*/  LDC R1, c[0x0][0x37c] ;  /* 0x0000df00ff017b82 */ /* 0x000fe20000000800 */
[----:B------:R-:W-:Y:S05]  /*0010*/  EXIT ;  /* 0x000000000000794d */ /* 0x000fea0003800000 */
.L_x_1:
        /* <DEDUP_REMOVED lines=14> */
.L_x_10:


//--------------------- .text._ZN7cutlass13device_kernelIN5flash11enable_sm90INS1_16FlashAttnFwdSm90INS1_25CollectiveMainloopFwdSm90ILi2EN4cute5tupleIJNS5_1CILi1EEES8_S8_EEENS6_IJNS7_ILi128EEENS7_ILi80EEENS7_ILi256EEEEEELi256ENS_10bfloat16_tEfNS_4arch4Sm90ELb0ELb0ELb0ELb1ELb1ELb1ELb0ELb1ELb1ELb1ELb0ELb0EEENS1_21CollectiveEpilogueFwdINS6_IJSA_SC_SB_EEES9_SE_SG_Li256ELb1ELb1ELb0ELb0EEENS1_36VarlenDynamicPersistentTileSchedulerILi128ELi80ELi256ELi128ELb0ELb1ELb1ELb0ELb1ELb1EEEEEEEEEvNT_6ParamsE --------------------------
	.section	.text._ZN7cutlass13device_kernelIN5flash11enable_sm90INS1_16FlashAttnFwdSm90INS1_25CollectiveMainloopFwdSm90ILi2EN4cute5tupleIJNS5_1CILi1EEES8_S8_EEENS6_IJNS7_ILi128EEENS7_ILi80EEENS7_ILi256EEEEEELi256ENS_10bfloat16_tEfNS_4arch4Sm90ELb0ELb0ELb0ELb1ELb1ELb1ELb0ELb1ELb1ELb1ELb0ELb0EEENS1_21CollectiveEpilogueFwdINS6_IJSA_SC_SB_EEES9_SE_SG_Li256ELb1ELb1ELb0ELb0EEENS1_36VarlenDynamicPersistentTileSchedulerILi128ELi80ELi256ELi128ELb0ELb1ELb1ELb0ELb1ELb1EEEEEEEEEvNT_6ParamsE,"ax",@progbits
	.align	128
.text._ZN7cutlass13device_kernelIN5flash11enable_sm90INS1_16FlashAttnFwdSm90INS1_25CollectiveMainloopFwdSm90ILi2EN4cute5tupleIJNS5_1CILi1EEES8_S8_EEENS6_IJNS7_ILi128EEENS7_ILi80EEENS7_ILi256EEEEEELi256ENS_10bfloat16_tEfNS_4arch4Sm90ELb0ELb0ELb0ELb1ELb1ELb1ELb0ELb1ELb1ELb1ELb0ELb0EEENS1_21CollectiveEpilogueFwdINS6_IJSA_SC_SB_EEES9_SE_SG_Li256ELb1ELb1ELb0ELb0EEENS1_36VarlenDynamicPersistentTileSchedulerILi128ELi80ELi256ELi128ELb0ELb1ELb1ELb0ELb1ELb1EEEEEEEEEvNT_6ParamsE:
        .type           _ZN7cutlass13device_kernelIN5flash11enable_sm90INS1_16FlashAttnFwdSm90INS1_25CollectiveMainloopFwdSm90ILi2EN4cute5tupleIJNS5_1CILi1EEES8_S8_EEENS6_IJNS7_ILi128EEENS7_ILi80EEENS7_ILi256EEEEEELi256ENS_10bfloat16_tEfNS_4arch4Sm90ELb0ELb0ELb0ELb1ELb1ELb1ELb0ELb1ELb1ELb1ELb0ELb0EEENS1_21CollectiveEpilogueFwdINS6_IJSA_SC_SB_EEES9_SE_SG_Li256ELb1ELb1ELb0ELb0EEENS1_36VarlenDynamicPersistentTileSchedulerILi128ELi80ELi256ELi128ELb0ELb1ELb1ELb0ELb1ELb1EEEEEEEEEvNT_6ParamsE,@function
        .size           _ZN7cutlass13device_kernelIN5flash11enable_sm90INS1_16FlashAttnFwdSm90INS1_25CollectiveMainloopFwdSm90ILi2EN4cute5tupleIJNS5_1CILi1EEES8_S8_EEENS6_IJNS7_ILi128EEENS7_ILi80EEENS7_ILi256EEEEEELi256ENS_10bfloat16_tEfNS_4arch4Sm90ELb0ELb0ELb0ELb1ELb1ELb1ELb0ELb1ELb1ELb1ELb0ELb0EEENS1_21CollectiveEpilogueFwdINS6_IJSA_SC_SB_EEES9_SE_SG_Li256ELb1ELb1ELb0ELb0EEENS1_36VarlenDynamicPersistentTileSchedulerILi128ELi80ELi256ELi128ELb0ELb1ELb1ELb0ELb1ELb1EEEEEEEEEvNT_6ParamsE,(.L_x_11 - _ZN7cutlass13device_kernelIN5flash11enable_sm90INS1_16FlashAttnFwdSm90INS1_25CollectiveMainloopFwdSm90ILi2EN4cute5tupleIJNS5_1CILi1EEES8_S8_EEENS6_IJNS7_ILi128EEENS7_ILi80EEENS7_ILi256EEEEEELi256ENS_10bfloat16_tEfNS_4arch4Sm90ELb0ELb0ELb0ELb1ELb1ELb1ELb0ELb1ELb1ELb1ELb0ELb0EEENS1_21CollectiveEpilogueFwdINS6_IJSA_SC_SB_EEES9_SE_SG_Li256ELb1ELb1ELb0ELb0EEENS1_36VarlenDynamicPersistentTileSchedulerILi128ELi80ELi256ELi128ELb0ELb1ELb1ELb0ELb1ELb1EEEEEEEEEvNT_6ParamsE)
        .other          _ZN7cutlass13device_kernelIN5flash11enable_sm90INS1_16FlashAttnFwdSm90INS1_25CollectiveMainloopFwdSm90ILi2EN4cute5tupleIJNS5_1CILi1EEES8_S8_EEENS6_IJNS7_ILi128EEENS7_ILi80EEENS7_ILi256EEEEEELi256ENS_10bfloat16_tEfNS_4arch4Sm90ELb0ELb0ELb0ELb1ELb1ELb1ELb0ELb1ELb1ELb1ELb0ELb0EEENS1_21CollectiveEpilogueFwdINS6_IJSA_SC_SB_EEES9_SE_SG_Li256ELb1ELb1ELb0ELb0EEENS1_36VarlenDynamicPersistentTileSchedulerILi128ELi80ELi256ELi128ELb0ELb1ELb1ELb0ELb1ELb1EEEEEEEEEvNT_6ParamsE,@"STO_CUDA_ENTRY STV_DEFAULT"
_ZN7cutlass13device_kernelIN5flash11enable_sm90INS1_16FlashAttnFwdSm90INS1_25CollectiveMainloopFwdSm90ILi2EN4cute5tupleIJNS5_1CILi1EEES8_S8_EEENS6_IJNS7_ILi128EEENS7_ILi80EEENS7_ILi256EEEEEELi256ENS_10bfloat16_tEfNS_4arch4Sm90ELb0ELb0ELb0ELb1ELb1ELb1ELb0ELb1ELb1ELb1ELb0ELb0EEENS1_21CollectiveEpilogueFwdINS6_IJSA_SC_SB_EEES9_SE_SG_Li256ELb1ELb1ELb0ELb0EEENS1_36VarlenDynamicPersistentTileSchedulerILi128ELi80ELi256ELi128ELb0ELb1ELb1ELb0ELb1ELb1EEEEEEEEEvNT_6ParamsE:
[----:B------:R-:W-:Y:S01]  /*0000*/  LDC R1, c[0x0][0x37c] ;  /* 0x0000df00ff017b82 */ /* 0x000fe20000000800 */
[----:B------:R-:W-:Y:S05]  /*0010*/  EXIT ;  /* 0x000000000000794d */ /* 0x000fea0003800000 */
.L_x_2:
        /* <DEDUP_REMOVED lines=14> */
.L_x_11:


//--------------------- .text._ZN7cutlass13device_kernelIN5flash11enable_sm90INS1_16FlashAttnFwdSm90INS1_25CollectiveMainloopFwdSm90ILi2EN4cute5tupleIJNS5_1CILi1EEES8_S8_EEENS6_IJNS7_ILi128EEENS7_ILi64EEENS7_ILi256EEEEEELi256ENS_10bfloat16_tEfNS_4arch4Sm90ELb0ELb1ELb0ELb0ELb1ELb0ELb0ELb1ELb1ELb1ELb0ELb0EEENS1_21CollectiveEpilogueFwdINS6_IJSA_SC_SB_EEES9_SE_SG_Li256ELb0ELb1ELb0ELb0EEENS1_30DynamicPersistentTileSchedulerILi256ELi128ELb0ELb1ELb1EEEEEEEEEvNT_6ParamsE --------------------------
	.section	.text._ZN7cutlass13device_kernelIN5flash11enable_sm90INS1_16FlashAttnFwdSm90INS1_25CollectiveMainloopFwdSm90ILi2EN4cute5tupleIJNS5_1CILi1EEES8_S8_EEENS6_IJNS7_ILi128EEENS7_ILi64EEENS7_ILi256EEEEEELi256ENS_10bfloat16_tEfNS_4arch4Sm90ELb0ELb1ELb0ELb0ELb1ELb0ELb0ELb1ELb1ELb1ELb0ELb0EEENS1_21CollectiveEpilogueFwdINS6_IJSA_SC_SB_EEES9_SE_SG_Li256ELb0ELb1ELb0ELb0EEENS1_30DynamicPersistentTileSchedulerILi256ELi128ELb0ELb1ELb1EEEEEEEEEvNT_6ParamsE,"ax",@progbits
	.align	128
.text._ZN7cutlass13device_kernelIN5flash11enable_sm90INS1_16FlashAttnFwdSm90INS1_25CollectiveMainloopFwdSm90ILi2EN4cute5tupleIJNS5_1CILi1EEES8_S8_EEENS6_IJNS7_ILi128EEENS7_ILi64EEENS7_ILi256EEEEEELi256ENS_10bfloat16_tEfNS_4arch4Sm90ELb0ELb1ELb0ELb0ELb1ELb0ELb0ELb1ELb1ELb1ELb0ELb0EEENS1_21CollectiveEpilogueFwdINS6_IJSA_SC_SB_EEES9_SE_SG_Li256ELb0ELb1ELb0ELb0EEENS1_30DynamicPersistentTileSchedulerILi256ELi128ELb0ELb1ELb1EEEEEEEEEvNT_6ParamsE:
        .type           _ZN7cutlass13device_kernelIN5flash11enable_sm90INS1_16FlashAttnFwdSm90INS1_25CollectiveMainloopFwdSm90ILi2EN4cute5tupleIJNS5_1CILi1EEES8_S8_EEENS6_IJNS7_ILi128EEENS7_ILi64EEENS7_ILi256EEEEEELi256ENS_10bfloat16_tEfNS_4arch4Sm90ELb0ELb1ELb0ELb0ELb1ELb0ELb0ELb1ELb1ELb1ELb0ELb0EEENS1_21CollectiveEpilogueFwdINS6_IJSA_SC_SB_EEES9_SE_SG_Li256ELb0ELb1ELb0ELb0EEENS1_30DynamicPersistentTileSchedulerILi256ELi128ELb0ELb1ELb1EEEEEEEEEvNT_6ParamsE,@function
        .size           _ZN7cutlass13device_kernelIN5flash11enable_sm90INS1_16FlashAttnFwdSm90INS1_25CollectiveMainloopFwdSm90ILi2EN4cute5tupleIJNS5_1CILi1EEES8_S8_EEENS6_IJNS7_ILi128EEENS7_ILi64EEENS7_ILi256EEEEEELi256ENS_10bfloat16_tEfNS_4arch4Sm90ELb0ELb1ELb0ELb0ELb1ELb0ELb0ELb1ELb1ELb1ELb0ELb0EEENS1_21CollectiveEpilogueFwdINS6_IJSA_SC_SB_EEES9_SE_SG_Li256ELb0ELb1ELb0ELb0EEENS1_30DynamicPersistentTileSchedulerILi256ELi128ELb0ELb1ELb1EEEEEEEEEvNT_6ParamsE,(.L_x_12 - _ZN7cutlass13device_kernelIN5flash11enable_sm90INS1_16FlashAttnFwdSm90INS1_25CollectiveMainloopFwdSm90ILi2EN4cute5tupleIJNS5_1CILi1EEES8_S8_EEENS6_IJNS7_ILi128EEENS7_ILi64EEENS7_ILi256EEEEEELi256ENS_10bfloat16_tEfNS_4arch4Sm90ELb0ELb1ELb0ELb0ELb1ELb0ELb0ELb1ELb1ELb1ELb0ELb0EEENS1_21CollectiveEpilogueFwdINS6_IJSA_SC_SB_EEES9_SE_SG_Li256ELb0ELb1ELb0ELb0EEENS1_30DynamicPersistentTileSchedulerILi256ELi128ELb0ELb1ELb1EEEEEEEEEvNT_6ParamsE)
        .other          _ZN7cutlass13device_kernelIN5flash11enable_sm90INS1_16FlashAttnFwdSm90INS1_25CollectiveMainloopFwdSm90ILi2EN4cute5tupleIJNS5_1CILi1EEES8_S8_EEENS6_IJNS7_ILi128EEENS7_ILi64EEENS7_ILi256EEEEEELi256ENS_10bfloat16_tEfNS_4arch4Sm90ELb0ELb1ELb0ELb0ELb1ELb0ELb0ELb1ELb1ELb1ELb0ELb0EEENS1_21CollectiveEpilogueFwdINS6_IJSA_SC_SB_EEES9_SE_SG_Li256ELb0ELb1ELb0ELb0EEENS1_30DynamicPersistentTileSchedulerILi256ELi128ELb0ELb1ELb1EEEEEEEEEvNT_6ParamsE,@"STO_CUDA_ENTRY STV_DEFAULT"
_ZN7cutlass13device_kernelIN5flash11enable_sm90INS1_16FlashAttnFwdSm90INS1_25CollectiveMainloopFwdSm90ILi2EN4cute5tupleIJNS5_1CILi1EEES8_S8_EEENS6_IJNS7_ILi128EEENS7_ILi64EEENS7_ILi256EEEEEELi256ENS_10bfloat16_tEfNS_4arch4Sm90ELb0ELb1ELb0ELb0ELb1ELb0ELb0ELb1ELb1ELb1ELb0ELb0EEENS1_21CollectiveEpilogueFwdINS6_IJSA_SC_SB_EEES9_SE_SG_Li256ELb0ELb1ELb0ELb0EEENS1_30DynamicPersistentTileSchedulerILi256ELi128ELb0ELb1ELb1EEEEEEEEEvNT_6ParamsE:
[----:B------:R-:W-:Y:S01]  /*0000*/  LDC R1, c[0x0][0x37c] ;  /* 0x0000df00ff017b82 */ /* 0x000fe20000000800 */
[----:B------:R-:W-:Y:S05]  /*0010*/  EXIT ;  /* 0x000000000000794d */ /* 0x000fea0003800000 */
.L_x_3:
        /* <DEDUP_REMOVED lines=14> */
.L_x_12:


//--------------------- .text._ZN7cutlass13device_kernelIN5flash11enable_sm90INS1_16FlashAttnFwdSm90INS1_25CollectiveMainloopFwdSm90ILi2EN4cute5tupleIJNS5_1CILi1EEES8_S8_EEENS6_IJNS7_ILi128EEENS7_ILi64EEENS7_ILi256EEEEEELi256ENS_10bfloat16_tEfNS_4arch4Sm90ELb0ELb1ELb0ELb1ELb1ELb0ELb0ELb1ELb1ELb1ELb0ELb0EEENS1_21CollectiveEpilogueFwdINS6_IJSA_SC_SB_EEES9_SE_SG_Li256ELb1ELb1ELb0ELb0EEENS1_36VarlenDynamicPersistentTileSchedulerILi128ELi64ELi256ELi128ELb0ELb1ELb1ELb1ELb0ELb1EEEEEEEEEvNT_6ParamsE --------------------------
	.section	.text._ZN7cutlass13device_kernelIN5flash11enable_sm90INS1_16FlashAttnFwdSm90INS1_25CollectiveMainloopFwdSm90ILi2EN4cute5tupleIJNS5_1CILi1EEES8_S8_EEENS6_IJNS7_ILi128EEENS7_ILi64EEENS7_ILi256EEEEEELi256ENS_10bfloat16_tEfNS_4arch4Sm90ELb0ELb1ELb0ELb1ELb1ELb0ELb0ELb1ELb1ELb1ELb0ELb0EEENS1_21CollectiveEpilogueFwdINS6_IJSA_SC_SB_EEES9_SE_SG_Li256ELb1ELb1ELb0ELb0EEENS1_36VarlenDynamicPersistentTileSchedulerILi128ELi64ELi256ELi128ELb0ELb1ELb1ELb1ELb0ELb1EEEEEEEEEvNT_6ParamsE,"ax",@progbits
	.align	128
.text._ZN7cutlass13device_kernelIN5flash11enable_sm90INS1_16FlashAttnFwdSm90INS1_25CollectiveMainloopFwdSm90ILi2EN4cute5tupleIJNS5_1CILi1EEES8_S8_EEENS6_IJNS7_ILi128EEENS7_ILi64EEENS7_ILi256EEEEEELi256ENS_10bfloat16_tEfNS_4arch4Sm90ELb0ELb1ELb0ELb1ELb1ELb0ELb0ELb1ELb1ELb1ELb0ELb0EEENS1_21CollectiveEpilogueFwdINS6_IJSA_SC_SB_EEES9_SE_SG_Li256ELb1ELb1ELb0ELb0EEENS1_36VarlenDynamicPersistentTileSchedulerILi128ELi64ELi256ELi128ELb0ELb1ELb1ELb1ELb0ELb1EEEEEEEEEvNT_6ParamsE:
        .type           _ZN7cutlass13device_kernelIN5flash11enable_sm90INS1_16FlashAttnFwdSm90INS1_25CollectiveMainloopFwdSm90ILi2EN4cute5tupleIJNS5_1CILi1EEES8_S8_EEENS6_IJNS7_ILi128EEENS7_ILi64EEENS7_ILi256EEEEEELi256ENS_10bfloat16_tEfNS_4arch4Sm90ELb0ELb1ELb0ELb1ELb1ELb0ELb0ELb1ELb1ELb1ELb0ELb0EEENS1_21CollectiveEpilogueFwdINS6_IJSA_SC_SB_EEES9_SE_SG_Li256ELb1ELb1ELb0ELb0EEENS1_36VarlenDynamicPersistentTileSchedulerILi128ELi64ELi256ELi128ELb0ELb1ELb1ELb1ELb0ELb1EEEEEEEEEvNT_6ParamsE,@function
        .size           _ZN7cutlass13device_kernelIN5flash11enable_sm90INS1_16FlashAttnFwdSm90INS1_25CollectiveMainloopFwdSm90ILi2EN4cute5tupleIJNS5_1CILi1EEES8_S8_EEENS6_IJNS7_ILi128EEENS7_ILi64EEENS7_ILi256EEEEEELi256ENS_10bfloat16_tEfNS_4arch4Sm90ELb0ELb1ELb0ELb1ELb1ELb0ELb0ELb1ELb1ELb1ELb0ELb0EEENS1_21CollectiveEpilogueFwdINS6_IJSA_SC_SB_EEES9_SE_SG_Li256ELb1ELb1ELb0ELb0EEENS1_36VarlenDynamicPersistentTileSchedulerILi128ELi64ELi256ELi128ELb0ELb1ELb1ELb1ELb0ELb1EEEEEEEEEvNT_6ParamsE,(.L_x_13 - _ZN7cutlass13device_kernelIN5flash11enable_sm90INS1_16FlashAttnFwdSm90INS1_25CollectiveMainloopFwdSm90ILi2EN4cute5tupleIJNS5_1CILi1EEES8_S8_EEENS6_IJNS7_ILi128EEENS7_ILi64EEENS7_ILi256EEEEEELi256ENS_10bfloat16_tEfNS_4arch4Sm90ELb0ELb1ELb0ELb1ELb1ELb0ELb0ELb1ELb1ELb1ELb0ELb0EEENS1_21CollectiveEpilogueFwdINS6_IJSA_SC_SB_EEES9_SE_SG_Li256ELb1ELb1ELb0ELb0EEENS1_36VarlenDynamicPersistentTileSchedulerILi128ELi64ELi256ELi128ELb0ELb1ELb1ELb1ELb0ELb1EEEEEEEEEvNT_6ParamsE)
        .other          _ZN7cutlass13device_kernelIN5flash11enable_sm90INS1_16FlashAttnFwdSm90INS1_25CollectiveMainloopFwdSm90ILi2EN4cute5tupleIJNS5_1CILi1EEES8_S8_EEENS6_IJNS7_ILi128EEENS7_ILi64EEENS7_ILi256EEEEEELi256ENS_10bfloat16_tEfNS_4arch4Sm90ELb0ELb1ELb0ELb1ELb1ELb0ELb0ELb1ELb1ELb1ELb0ELb0EEENS1_21CollectiveEpilogueFwdINS6_IJSA_SC_SB_EEES9_SE_SG_Li256ELb1ELb1ELb0ELb0EEENS1_36VarlenDynamicPersistentTileSchedulerILi128ELi64ELi256ELi128ELb0ELb1ELb1ELb1ELb0ELb1EEEEEEEEEvNT_6ParamsE,@"STO_CUDA_ENTRY STV_DEFAULT"
_ZN7cutlass13device_kernelIN5flash11enable_sm90INS1_16FlashAttnFwdSm90INS1_25CollectiveMainloopFwdSm90ILi2EN4cute5tupleIJNS5_1CILi1EEES8_S8_EEENS6_IJNS7_ILi128EEENS7_ILi64EEENS7_ILi256EEEEEELi256ENS_10bfloat16_tEfNS_4arch4Sm90ELb0ELb1ELb0ELb1ELb1ELb0ELb0ELb1ELb1ELb1ELb0ELb0EEENS1_21CollectiveEpilogueFwdINS6_IJSA_SC_SB_EEES9_SE_SG_Li256ELb1ELb1ELb0ELb0EEENS1_36VarlenDynamicPersistentTileSchedulerILi128ELi64ELi256ELi128ELb0ELb1ELb1ELb1ELb0ELb1EEEEEEEEEvNT_6ParamsE:
[----:B------:R-:W-:Y:S01]  /*0000*/  LDC R1, c[0x0][0x37c] ;  /* 0x0000df00ff017b82 */ /* 0x000fe20000000800 */
[----:B------:R-:W-:Y:S05]  /*0010*/  EXIT ;  /* 0x000000000000794d */ /* 0x000fea0003800000 */
.L_x_4:
        /* <DEDUP_REMOVED lines=14> */
.L_x_13:


//--------------------- .text._ZN7cutlass13device_kernelIN5flash11enable_sm90INS1_16FlashAttnFwdSm90INS1_25CollectiveMainloopFwdSm90ILi2EN4cute5tupleIJNS5_1CILi1EEES8_S8_EEENS6_IJNS7_ILi128EEENS7_ILi64EEENS7_ILi256EEEEEELi256ENS_10bfloat16_tEfNS_4arch4Sm90ELb0ELb1ELb0ELb1ELb1ELb1ELb0ELb1ELb1ELb1ELb0ELb0EEENS1_21CollectiveEpilogueFwdINS6_IJSA_SC_SB_EEES9_SE_SG_Li256ELb1ELb1ELb0ELb0EEENS1_36VarlenDynamicPersistentTileSchedulerILi128ELi64ELi256ELi128ELb0ELb1ELb1ELb1ELb0ELb1EEEEEEEEEvNT_6ParamsE --------------------------
	.section	.text._ZN7cutlass13device_kernelIN5flash11enable_sm90INS1_16FlashAttnFwdSm90INS1_25CollectiveMainloopFwdSm90ILi2EN4cute5tupleIJNS5_1CILi1EEES8_S8_EEENS6_IJNS7_ILi128EEENS7_ILi64EEENS7_ILi256EEEEEELi256ENS_10bfloat16_tEfNS_4arch4Sm90ELb0ELb1ELb0ELb1ELb1ELb1ELb0ELb1ELb1ELb1ELb0ELb0EEENS1_21CollectiveEpilogueFwdINS6_IJSA_SC_SB_EEES9_SE_SG_Li256ELb1ELb1ELb0ELb0EEENS1_36VarlenDynamicPersistentTileSchedulerILi128ELi64ELi256ELi128ELb0ELb1ELb1ELb1ELb0ELb1EEEEEEEEEvNT_6ParamsE,"ax",@progbits
	.align	128
.text._ZN7cutlass13device_kernelIN5flash11enable_sm90INS1_16FlashAttnFwdSm90INS1_25CollectiveMainloopFwdSm90ILi2EN4cute5tupleIJNS5_1CILi1EEES8_S8_EEENS6_IJNS7_ILi128EEENS7_ILi64EEENS7_ILi256EEEEEELi256ENS_10bfloat16_tEfNS_4arch4Sm90ELb0ELb1ELb0ELb1ELb1ELb1ELb0ELb1ELb1ELb1ELb0ELb0EEENS1_21CollectiveEpilogueFwdINS6_IJSA_SC_SB_EEES9_SE_SG_Li256ELb1ELb1ELb0ELb0EEENS1_36VarlenDynamicPersistentTileSchedulerILi128ELi64ELi256ELi128ELb0ELb1ELb1ELb1ELb0ELb1EEEEEEEEEvNT_6ParamsE:
        .type           _ZN7cutlass13device_kernelIN5flash11enable_sm90INS1_16FlashAttnFwdSm90INS1_25CollectiveMainloopFwdSm90ILi2EN4cute5tupleIJNS5_1CILi1EEES8_S8_EEENS6_IJNS7_ILi128EEENS7_ILi64EEENS7_ILi256EEEEEELi256ENS_10bfloat16_tEfNS_4arch4Sm90ELb0ELb1ELb0ELb1ELb1ELb1ELb0ELb1ELb1ELb1ELb0ELb0EEENS1_21CollectiveEpilogueFwdINS6_IJSA_SC_SB_EEES9_SE_SG_Li256ELb1ELb1ELb0ELb0EEENS1_36VarlenDynamicPersistentTileSchedulerILi128ELi64ELi256ELi128ELb0ELb1ELb1ELb1ELb0ELb1EEEEEEEEEvNT_6ParamsE,@function
        .size           _ZN7cutlass13device_kernelIN5flash11enable_sm90INS1_16FlashAttnFwdSm90INS1_25CollectiveMainloopFwdSm90ILi2EN4cute5tupleIJNS5_1CILi1EEES8_S8_EEENS6_IJNS7_ILi128EEENS7_ILi64EEENS7_ILi256EEEEEELi256ENS_10bfloat16_tEfNS_4arch4Sm90ELb0ELb1ELb0ELb1ELb1ELb1ELb0ELb1ELb1ELb1ELb0ELb0EEENS1_21CollectiveEpilogueFwdINS6_IJSA_SC_SB_EEES9_SE_SG_Li256ELb1ELb1ELb0ELb0EEENS1_36VarlenDynamicPersistentTileSchedulerILi128ELi64ELi256ELi128ELb0ELb1ELb1ELb1ELb0ELb1EEEEEEEEEvNT_6ParamsE,(.L_x_14 - _ZN7cutlass13device_kernelIN5flash11enable_sm90INS1_16FlashAttnFwdSm90INS1_25CollectiveMainloopFwdSm90ILi2EN4cute5tupleIJNS5_1CILi1EEES8_S8_EEENS6_IJNS7_ILi128EEENS7_ILi64EEENS7_ILi256EEEEEELi256ENS_10bfloat16_tEfNS_4arch4Sm90ELb0ELb1ELb0ELb1ELb1ELb1ELb0ELb1ELb1ELb1ELb0ELb0EEENS1_21CollectiveEpilogueFwdINS6_IJSA_SC_SB_EEES9_SE_SG_Li256ELb1ELb1ELb0ELb0EEENS1_36VarlenDynamicPersistentTileSchedulerILi128ELi64ELi256ELi128ELb0ELb1ELb1ELb1ELb0ELb1EEEEEEEEEvNT_6ParamsE)
        .other          _ZN7cutlass13device_kernelIN5flash11enable_sm90INS1_16FlashAttnFwdSm90INS1_25CollectiveMainloopFwdSm90ILi2EN4cute5tupleIJNS5_1CILi1EEES8_S8_EEENS6_IJNS7_ILi128EEENS7_ILi64EEENS7_ILi256EEEEEELi256ENS_10bfloat16_tEfNS_4arch4Sm90ELb0ELb1ELb0ELb1ELb1ELb1ELb0ELb1ELb1ELb1ELb0ELb0EEENS1_21CollectiveEpilogueFwdINS6_IJSA_SC_SB_EEES9_SE_SG_Li256ELb1ELb1ELb0ELb0EEENS1_36VarlenDynamicPersistentTileSchedulerILi128ELi64ELi256ELi128ELb0ELb1ELb1ELb1ELb0ELb1EEEEEEEEEvNT_6ParamsE,@"STO_CUDA_ENTRY STV_DEFAULT"
_ZN7cutlass13device_kernelIN5flash11enable_sm90INS1_16FlashAttnFwdSm90INS1_25CollectiveMainloopFwdSm90ILi2EN4cute5tupleIJNS5_1CILi1EEES8_S8_EEENS6_IJNS7_ILi128EEENS7_ILi64EEENS7_ILi256EEEEEELi256ENS_10bfloat16_tEfNS_4arch4Sm90ELb0ELb1ELb0ELb1ELb1ELb1ELb0ELb1ELb1ELb1ELb0ELb0EEENS1_21CollectiveEpilogueFwdINS6_IJSA_SC_SB_EEES9_SE_SG_Li256ELb1ELb1ELb0ELb0EEENS1_36VarlenDynamicPersistentTileSchedulerILi128ELi64ELi256ELi128ELb0ELb1ELb1ELb1ELb0ELb1EEEEEEEEEvNT_6ParamsE:
[----:B------:R-:W-:Y:S01]  /*0000*/  LDC R1, c[0x0][0x37c] ;  /* 0x0000df00ff017b82 */ /* 0x000fe20000000800 */
[----:B------:R-:W-:Y:S05]  /*0010*/  EXIT ;  /* 0x000000000000794d */ /* 0x000fea0003800000 */
.L_x_5:
        /* <DEDUP_REMOVED lines=14> */
.L_x_14:


//--------------------- .text._ZN7cutlass13device_kernelIN5flash11enable_sm90INS1_16FlashAttnFwdSm90INS1_25CollectiveMainloopFwdSm90ILi2EN4cute5tupleIJNS5_1CILi1EEES8_S8_EEENS6_IJNS7_ILi128EEENS7_ILi80EEENS7_ILi256EEEEEELi256ENS_10bfloat16_tEfNS_4arch4Sm90ELb1ELb0ELb0ELb0ELb1ELb0ELb0ELb1ELb1ELb1ELb0ELb0EEENS1_21CollectiveEpilogueFwdINS6_IJSA_SC_SB_EEES9_SE_SG_Li256ELb0ELb1ELb0ELb0EEENS1_30DynamicPersistentTileSchedulerILi256ELi128ELb0ELb1ELb1EEEEEEEEEvNT_6ParamsE --------------------------
	.section	.text._ZN7cutlass13device_kernelIN5flash11enable_sm90INS1_16FlashAttnFwdSm90INS1_25CollectiveMainloopFwdSm90ILi2EN4cute5tupleIJNS5_1CILi1EEES8_S8_EEENS6_IJNS7_ILi128EEENS7_ILi80EEENS7_ILi256EEEEEELi256ENS_10bfloat16_tEfNS_4arch4Sm90ELb1ELb0ELb0ELb0ELb1ELb0ELb0ELb1ELb1ELb1ELb0ELb0EEENS1_21CollectiveEpilogueFwdINS6_IJSA_SC_SB_EEES9_SE_SG_Li256ELb0ELb1ELb0ELb0EEENS1_30DynamicPersistentTileSchedulerILi256ELi128ELb0ELb1ELb1EEEEEEEEEvNT_6ParamsE,"ax",@progbits
	.align	128
.text._ZN7cutlass13device_kernelIN5flash11enable_sm90INS1_16FlashAttnFwdSm90INS1_25CollectiveMainloopFwdSm90ILi2EN4cute5tupleIJNS5_1CILi1EEES8_S8_EEENS6_IJNS7_ILi128EEENS7_ILi80EEENS7_ILi256EEEEEELi256ENS_10bfloat16_tEfNS_4arch4Sm90ELb1ELb0ELb0ELb0ELb1ELb0ELb0ELb1ELb1ELb1ELb0ELb0EEENS1_21CollectiveEpilogueFwdINS6_IJSA_SC_SB_EEES9_SE_SG_Li256ELb0ELb1ELb0ELb0EEENS1_30DynamicPersistentTileSchedulerILi256ELi128ELb0ELb1ELb1EEEEEEEEEvNT_6ParamsE:
        .type           _ZN7cutlass13device_kernelIN5flash11enable_sm90INS1_16FlashAttnFwdSm90INS1_25CollectiveMainloopFwdSm90ILi2EN4cute5tupleIJNS5_1CILi1EEES8_S8_EEENS6_IJNS7_ILi128EEENS7_ILi80EEENS7_ILi256EEEEEELi256ENS_10bfloat16_tEfNS_4arch4Sm90ELb1ELb0ELb0ELb0ELb1ELb0ELb0ELb1ELb1ELb1ELb0ELb0EEENS1_21CollectiveEpilogueFwdINS6_IJSA_SC_SB_EEES9_SE_SG_Li256ELb0ELb1ELb0ELb0EEENS1_30DynamicPersistentTileSchedulerILi256ELi128ELb0ELb1ELb1EEEEEEEEEvNT_6ParamsE,@function
        .size           _ZN7cutlass13device_kernelIN5flash11enable_sm90INS1_16FlashAttnFwdSm90INS1_25CollectiveMainloopFwdSm90ILi2EN4cute5tupleIJNS5_1CILi1EEES8_S8_EEENS6_IJNS7_ILi128EEENS7_ILi80EEENS7_ILi256EEEEEELi256ENS_10bfloat16_tEfNS_4arch4Sm90ELb1ELb0ELb0ELb0ELb1ELb0ELb0ELb1ELb1ELb1ELb0ELb0EEENS1_21CollectiveEpilogueFwdINS6_IJSA_SC_SB_EEES9_SE_SG_Li256ELb0ELb1ELb0ELb0EEENS1_30DynamicPersistentTileSchedulerILi256ELi128ELb0ELb1ELb1EEEEEEEEEvNT_6ParamsE,(.L_x_15 - _ZN7cutlass13device_kernelIN5flash11enable_sm90INS1_16FlashAttnFwdSm90INS1_25CollectiveMainloopFwdSm90ILi2EN4cute5tupleIJNS5_1CILi1EEES8_S8_EEENS6_IJNS7_ILi128EEENS7_ILi80EEENS7_ILi256EEEEEELi256ENS_10bfloat16_tEfNS_4arch4Sm90ELb1ELb0ELb0ELb0ELb1ELb0ELb0ELb1ELb1ELb1ELb0ELb0EEENS1_21CollectiveEpilogueFwdINS6_IJSA_SC_SB_EEES9_SE_SG_Li256ELb0ELb1ELb0ELb0EEENS1_30DynamicPersistentTileSchedulerILi256ELi128ELb0ELb1ELb1EEEEEEEEEvNT_6ParamsE)
        .other          _ZN7cutlass13device_kernelIN5flash11enable_sm90INS1_16FlashAttnFwdSm90INS1_25CollectiveMainloopFwdSm90ILi2EN4cute5tupleIJNS5_1CILi1EEES8_S8_EEENS6_IJNS7_ILi128EEENS7_ILi80EEENS7_ILi256EEEEEELi256ENS_10bfloat16_tEfNS_4arch4Sm90ELb1ELb0ELb0ELb0ELb1ELb0ELb0ELb1ELb1ELb1ELb0ELb0EEENS1_21CollectiveEpilogueFwdINS6_IJSA_SC_SB_EEES9_SE_SG_Li256ELb0ELb1ELb0ELb0EEENS1_30DynamicPersistentTileSchedulerILi256ELi128ELb0ELb1ELb1EEEEEEEEEvNT_6ParamsE,@"STO_CUDA_ENTRY STV_DEFAULT"
_ZN7cutlass13device_kernelIN5flash11enable_sm90INS1_16FlashAttnFwdSm90INS1_25CollectiveMainloopFwdSm90ILi2EN4cute5tupleIJNS5_1CILi1EEES8_S8_EEENS6_IJNS7_ILi128EEENS7_ILi80EEENS7_ILi256EEEEEELi256ENS_10bfloat16_tEfNS_4arch4Sm90ELb1ELb0ELb0ELb0ELb1ELb0ELb0ELb1ELb1ELb1ELb0ELb0EEENS1_21CollectiveEpilogueFwdINS6_IJSA_SC_SB_EEES9_SE_SG_Li256ELb0ELb1ELb0ELb0EEENS1_30DynamicPersistentTileSchedulerILi256ELi128ELb0ELb1ELb1EEEEEEEEEvNT_6ParamsE:
[----:B------:R-:W-:Y:S01]  /*0000*/  LDC R1, c[0x0][0x37c] ;  /* 0x0000df00ff017b82 */ /* 0x000fe20000000800 */
[----:B------:R-:W-:Y:S05]  /*0010*/  EXIT ;  /* 0x000000000000794d */ /* 0x000fea0003800000 */
.L_x_6:
        /* <DEDUP_REMOVED lines=14> */
.L_x_15:


//--------------------- .text._ZN7cutlass13device_kernelIN5flash11enable_sm90INS1_16FlashAttnFwdSm90INS1_25CollectiveMainloopFwdSm90ILi2EN4cute5tupleIJNS5_1CILi1EEES8_S8_EEENS6_IJNS7_ILi128EEENS7_ILi80EEENS7_ILi256EEEEEELi256ENS_10bfloat16_tEfNS_4arch4Sm90ELb1ELb0ELb0ELb1ELb1ELb0ELb0ELb1ELb1ELb1ELb0ELb0EEENS1_21CollectiveEpilogueFwdINS6_IJSA_SC_SB_EEES9_SE_SG_Li256ELb1ELb1ELb0ELb0EEENS1_36VarlenDynamicPersistentTileSchedulerILi128ELi80ELi256ELi128ELb0ELb1ELb1ELb1ELb1ELb1EEEEEEEEEvNT_6ParamsE --------------------------
	.section	.text._ZN7cutlass13device_kernelIN5flash11enable_sm90INS1_16FlashAttnFwdSm90INS1_25CollectiveMainloopFwdSm90ILi2EN4cute5tupleIJNS5_1CILi1EEES8_S8_EEENS6_IJNS7_ILi128EEENS7_ILi80EEENS7_ILi256EEEEEELi256ENS_10bfloat16_tEfNS_4arch4Sm90ELb1ELb0ELb0ELb1ELb1ELb0ELb0ELb1ELb1ELb1ELb0ELb0EEENS1_21CollectiveEpilogueFwdINS6_IJSA_SC_SB_EEES9_SE_SG_Li256ELb1ELb1ELb0ELb0EEENS1_36VarlenDynamicPersistentTileSchedulerILi128ELi80ELi256ELi128ELb0ELb1ELb1ELb1ELb1ELb1EEEEEEEEEvNT_6ParamsE,"ax",@progbits
	.align	128
.text._ZN7cutlass13device_kernelIN5flash11enable_sm90INS1_16FlashAttnFwdSm90INS1_25CollectiveMainloopFwdSm90ILi2EN4cute5tupleIJNS5_1CILi1EEES8_S8_EEENS6_IJNS7_ILi128EEENS7_ILi80EEENS7_ILi256EEEEEELi256ENS_10bfloat16_tEfNS_4arch4Sm90ELb1ELb0ELb0ELb1ELb1ELb0ELb0ELb1ELb1ELb1ELb0ELb0EEENS1_21CollectiveEpilogueFwdINS6_IJSA_SC_SB_EEES9_SE_SG_Li256ELb1ELb1ELb0ELb0EEENS1_36VarlenDynamicPersistentTileSchedulerILi128ELi80ELi256ELi128ELb0ELb1ELb1ELb1ELb1ELb1EEEEEEEEEvNT_6ParamsE:
        .type           _ZN7cutlass13device_kernelIN5flash11enable_sm90INS1_16FlashAttnFwdSm90INS1_25CollectiveMainloopFwdSm90ILi2EN4cute5tupleIJNS5_1CILi1EEES8_S8_EEENS6_IJNS7_ILi128EEENS7_ILi80EEENS7_ILi256EEEEEELi256ENS_10bfloat16_tEfNS_4arch4Sm90ELb1ELb0ELb0ELb1ELb1ELb0ELb0ELb1ELb1ELb1ELb0ELb0EEENS1_21CollectiveEpilogueFwdINS6_IJSA_SC_SB_EEES9_SE_SG_Li256ELb1ELb1ELb0ELb0EEENS1_36VarlenDynamicPersistentTileSchedulerILi128ELi80ELi256ELi128ELb0ELb1ELb1ELb1ELb1ELb1EEEEEEEEEvNT_6ParamsE,@function
        .size           _ZN7cutlass13device_kernelIN5flash11enable_sm90INS1_16FlashAttnFwdSm90INS1_25CollectiveMainloopFwdSm90ILi2EN4cute5tupleIJNS5_1CILi1EEES8_S8_EEENS6_IJNS7_ILi128EEENS7_ILi80EEENS7_ILi256EEEEEELi256ENS_10bfloat16_tEfNS_4arch4Sm90ELb1ELb0ELb0ELb1ELb1ELb0ELb0ELb1ELb1ELb1ELb0ELb0EEENS1_21CollectiveEpilogueFwdINS6_IJSA_SC_SB_EEES9_SE_SG_Li256ELb1ELb1ELb0ELb0EEENS1_36VarlenDynamicPersistentTileSchedulerILi128ELi80ELi256ELi128ELb0ELb1ELb1ELb1ELb1ELb1EEEEEEEEEvNT_6ParamsE,(.L_x_16 - _ZN7cutlass13device_kernelIN5flash11enable_sm90INS1_16FlashAttnFwdSm90INS1_25CollectiveMainloopFwdSm90ILi2EN4cute5tupleIJNS5_1CILi1EEES8_S8_EEENS6_IJNS7_ILi128EEENS7_ILi80EEENS7_ILi256EEEEEELi256ENS_10bfloat16_tEfNS_4arch4Sm90ELb1ELb0ELb0ELb1ELb1ELb0ELb0ELb1ELb1ELb1ELb0ELb0EEENS1_21CollectiveEpilogueFwdINS6_IJSA_SC_SB_EEES9_SE_SG_Li256ELb1ELb1ELb0ELb0EEENS1_36VarlenDynamicPersistentTileSchedulerILi128ELi80ELi256ELi128ELb0ELb1ELb1ELb1ELb1ELb1EEEEEEEEEvNT_6ParamsE)
        .other          _ZN7cutlass13device_kernelIN5flash11enable_sm90INS1_16FlashAttnFwdSm90INS1_25CollectiveMainloopFwdSm90ILi2EN4cute5tupleIJNS5_1CILi1EEES8_S8_EEENS6_IJNS7_ILi128EEENS7_ILi80EEENS7_ILi256EEEEEELi256ENS_10bfloat16_tEfNS_4arch4Sm90ELb1ELb0ELb0ELb1ELb1ELb0ELb0ELb1ELb1ELb1ELb0ELb0EEENS1_21CollectiveEpilogueFwdINS6_IJSA_SC_SB_EEES9_SE_SG_Li256ELb1ELb1ELb0ELb0EEENS1_36VarlenDynamicPersistentTileSchedulerILi128ELi80ELi256ELi128ELb0ELb1ELb1ELb1ELb1ELb1EEEEEEEEEvNT_6ParamsE,@"STO_CUDA_ENTRY STV_DEFAULT"
_ZN7cutlass13device_kernelIN5flash11enable_sm90INS1_16FlashAttnFwdSm90INS1_25CollectiveMainloopFwdSm90ILi2EN4cute5tupleIJNS5_1CILi1EEES8_S8_EEENS6_IJNS7_ILi128EEENS7_ILi80EEENS7_ILi256EEEEEELi256ENS_10bfloat16_tEfNS_4arch4Sm90ELb1ELb0ELb0ELb1ELb1ELb0ELb0ELb1ELb1ELb1ELb0ELb0EEENS1_21CollectiveEpilogueFwdINS6_IJSA_SC_SB_EEES9_SE_SG_Li256ELb1ELb1ELb0ELb0EEENS1_36VarlenDynamicPersistentTileSchedulerILi128ELi80ELi256ELi128ELb0ELb1ELb1ELb1ELb1ELb1EEEEEEEEEvNT_6ParamsE:
[----:B------:R-:W-:Y:S01]  /*0000*/  LDC R1, c[0x0][0x37c] ;  /* 0x0000df00ff017b82 */ /* 0x000fe20000000800 */
[----:B------:R-:W-:Y:S05]  /*0010*/  EXIT ;  /* 0x000000000000794d */ /* 0x000fea0003800000 */
.L_x_7:
        /* <DEDUP_REMOVED lines=14> */
.L_x_16:


//--------------------- .text._ZN7cutlass13device_kernelIN5flash11enable_sm90INS1_16FlashAttnFwdSm90INS1_25CollectiveMainloopFwdSm90ILi2EN4cute5tupleIJNS5_1CILi1EEES8_S8_EEENS6_IJNS7_ILi128EEENS7_ILi80EEENS7_ILi256EEEEEELi256ENS_10bfloat16_tEfNS_4arch4Sm90ELb1ELb0ELb0ELb1ELb1ELb1ELb0ELb1ELb1ELb1ELb0ELb0EEENS1_21CollectiveEpilogueFwdINS6_IJSA_SC_SB_EEES9_SE_SG_Li256ELb1ELb1ELb0ELb0EEENS1_36VarlenDynamicPersistentTileSchedulerILi128ELi80ELi256ELi128ELb0ELb1ELb1ELb1ELb1ELb1EEEEEEEEEvNT_6ParamsE --------------------------
	.section	.text._ZN7cutlass13device_kernelIN5flash11enable_sm90INS1_16FlashAttnFwdSm90INS1_25CollectiveMainloopFwdSm90ILi2EN4cute5tupleIJNS5_1CILi1EEES8_S8_EEENS6_IJNS7_ILi128EEENS7_ILi80EEENS7_ILi256EEEEEELi256ENS_10bfloat16_tEfNS_4arch4Sm90ELb1ELb0ELb0ELb1ELb1ELb1ELb0ELb1ELb1ELb1ELb0ELb0EEENS1_21CollectiveEpilogueFwdINS6_IJSA_SC_SB_EEES9_SE_SG_Li256ELb1ELb1ELb0ELb0EEENS1_36VarlenDynamicPersistentTileSchedulerILi128ELi80ELi256ELi128ELb0ELb1ELb1ELb1ELb1ELb1EEEEEEEEEvNT_6ParamsE,"ax",@progbits
	.align	128
.text._ZN7cutlass13device_kernelIN5flash11enable_sm90INS1_16FlashAttnFwdSm90INS1_25CollectiveMainloopFwdSm90ILi2EN4cute5tupleIJNS5_1CILi1EEES8_S8_EEENS6_IJNS7_ILi128EEENS7_ILi80EEENS7_ILi256EEEEEELi256ENS_10bfloat16_tEfNS_4arch4Sm90ELb1ELb0ELb0ELb1ELb1ELb1ELb0ELb1ELb1ELb1ELb0ELb0EEENS1_21CollectiveEpilogueFwdINS6_IJSA_SC_SB_EEES9_SE_SG_Li256ELb1ELb1ELb0ELb0EEENS1_36VarlenDynamicPersistentTileSchedulerILi128ELi80ELi256ELi128ELb0ELb1ELb1ELb1ELb1ELb1EEEEEEEEEvNT_6ParamsE:
        .type           _ZN7cutlass13device_kernelIN5flash11enable_sm90INS1_16FlashAttnFwdSm90INS1_25CollectiveMainloopFwdSm90ILi2EN4cute5tupleIJNS5_1CILi1EEES8_S8_EEENS6_IJNS7_ILi128EEENS7_ILi80EEENS7_ILi256EEEEEELi256ENS_10bfloat16_tEfNS_4arch4Sm90ELb1ELb0ELb0ELb1ELb1ELb1ELb0ELb1ELb1ELb1ELb0ELb0EEENS1_21CollectiveEpilogueFwdINS6_IJSA_SC_SB_EEES9_SE_SG_Li256ELb1ELb1ELb0ELb0EEENS1_36VarlenDynamicPersistentTileSchedulerILi128ELi80ELi256ELi128ELb0ELb1ELb1ELb1ELb1ELb1EEEEEEEEEvNT_6ParamsE,@function
        .size           _ZN7cutlass13device_kernelIN5flash11enable_sm90INS1_16FlashAttnFwdSm90INS1_25CollectiveMainloopFwdSm90ILi2EN4cute5tupleIJNS5_1CILi1EEES8_S8_EEENS6_IJNS7_ILi128EEENS7_ILi80EEENS7_ILi256EEEEEELi256ENS_10bfloat16_tEfNS_4arch4Sm90ELb1ELb0ELb0ELb1ELb1ELb1ELb0ELb1ELb1ELb1ELb0ELb0EEENS1_21CollectiveEpilogueFwdINS6_IJSA_SC_SB_EEES9_SE_SG_Li256ELb1ELb1ELb0ELb0EEENS1_36VarlenDynamicPersistentTileSchedulerILi128ELi80ELi256ELi128ELb0ELb1ELb1ELb1ELb1ELb1EEEEEEEEEvNT_6ParamsE,(.L_x_17 - _ZN7cutlass13device_kernelIN5flash11enable_sm90INS1_16FlashAttnFwdSm90INS1_25CollectiveMainloopFwdSm90ILi2EN4cute5tupleIJNS5_1CILi1EEES8_S8_EEENS6_IJNS7_ILi128EEENS7_ILi80EEENS7_ILi256EEEEEELi256ENS_10bfloat16_tEfNS_4arch4Sm90ELb1ELb0ELb0ELb1ELb1ELb1ELb0ELb1ELb1ELb1ELb0ELb0EEENS1_21CollectiveEpilogueFwdINS6_IJSA_SC_SB_EEES9_SE_SG_Li256ELb1ELb1ELb0ELb0EEENS1_36VarlenDynamicPersistentTileSchedulerILi128ELi80ELi256ELi128ELb0ELb1ELb1ELb1ELb1ELb1EEEEEEEEEvNT_6ParamsE)
        .other          _ZN7cutlass13device_kernelIN5flash11enable_sm90INS1_16FlashAttnFwdSm90INS1_25CollectiveMainloopFwdSm90ILi2EN4cute5tupleIJNS5_1CILi1EEES8_S8_EEENS6_IJNS7_ILi128EEENS7_ILi80EEENS7_ILi256EEEEEELi256ENS_10bfloat16_tEfNS_4arch4Sm90ELb1ELb0ELb0ELb1ELb1ELb1ELb0ELb1ELb1ELb1ELb0ELb0EEENS1_21CollectiveEpilogueFwdINS6_IJSA_SC_SB_EEES9_SE_SG_Li256ELb1ELb1ELb0ELb0EEENS1_36VarlenDynamicPersistentTileSchedulerILi128ELi80ELi256ELi128ELb0ELb1ELb1ELb1ELb1ELb1EEEEEEEEEvNT_6ParamsE,@"STO_CUDA_ENTRY STV_DEFAULT"
_ZN7cutlass13device_kernelIN5flash11enable_sm90INS1_16FlashAttnFwdSm90INS1_25CollectiveMainloopFwdSm90ILi2EN4cute5tupleIJNS5_1CILi1EEES8_S8_EEENS6_IJNS7_ILi128EEENS7_ILi80EEENS7_ILi256EEEEEELi256ENS_10bfloat16_tEfNS_4arch4Sm90ELb1ELb0ELb0ELb1ELb1ELb1ELb0ELb1ELb1ELb1ELb0ELb0EEENS1_21CollectiveEpilogueFwdINS6_IJSA_SC_SB_EEES9_SE_SG_Li256ELb1ELb1ELb0ELb0EEENS1_36VarlenDynamicPersistentTileSchedulerILi128ELi80ELi256ELi128ELb0ELb1ELb1ELb1ELb1ELb1EEEEEEEEEvNT_6ParamsE:
[----:B------:R-:W-:Y:S01]  /*0000*/  LDC R1, c[0x0][0x37c] ;  /* 0x0000df00ff017b82 */ /* 0x000fe20000000800 */
[----:B------:R-:W-:Y:S05]  /*0010*/  EXIT ;  /* 0x000000000000794d */ /* 0x000fea0003800000 */
.L_x_8:
        /* <DEDUP_REMOVED lines=14> */
.L_x_17:


//--------------------- .nv.shared.reserved.0     --------------------------
	.section	.nv.shared.reserved.0,"aw",@nobits
	.weak		__nv_reservedSMEM_offset_0_alias
	.size		__nv_reservedSMEM_offset_0_alias, 0, 64
	.other		__nv_reservedSMEM_offset_0_alias,@"STO_CUDA_RESERVED_SHARED STV_DEFAULT"
__nv_reservedSMEM_offset_0_alias:
	.zero		0
	.zero		64


//--------------------- .nv.global                --------------------------
	.section	.nv.global,"aw",@nobits
.nv.global:
	.type		_ZN72_INTERNAL_c7809ec2_36_flash_fwd_hdim256_bf16_paged_sm90_cu_49158569_35994cute1_E,@object
	.size		_ZN72_INTERNAL_c7809ec2_36_flash_fwd_hdim256_bf16_paged_sm90_cu_49158569_35994cute1_E,(_ZN72_INTERNAL_c7809ec2_36_flash_fwd_hdim256_bf16_paged_sm90_cu_49158569_35994cuda3std3__45__cpo6cbeginE - _ZN72_INTERNAL_c7809ec2_36_flash_fwd_hdim256_bf16_paged_sm90_cu_49158569_35994cute1_E)
_ZN72_INTERNAL_c7809ec2_36_flash_fwd_hdim256_bf16_paged_sm90_cu_49158569_35994cute1_E:
	.zero		1
	.type		_ZN72_INTERNAL_c7809ec2_36_flash_fwd_hdim256_bf16_paged_sm90_cu_49158569_35994cuda3std3__45__cpo6cbeginE,@object
	.size		_ZN72_INTERNAL_c7809ec2_36_flash_fwd_hdim256_bf16_paged_sm90_cu_49158569_35994cuda3std3__45__cpo6cbeginE,(_ZN72_INTERNAL_c7809ec2_36_flash_fwd_hdim256_bf16_paged_sm90_cu_49158569_35994cuda3std3__48in_placeE - _ZN72_INTERNAL_c7809ec2_36_flash_fwd_hdim256_bf16_paged_sm90_cu_49158569_35994cuda3std3__45__cpo6cbeginE)
_ZN72_INTERNAL_c7809ec2_36_flash_fwd_hdim256_bf16_paged_sm90_cu_49158569_35994cuda3std3__45__cpo6cbeginE:
	.zero		1
	.type		_ZN72_INTERNAL_c7809ec2_36_flash_fwd_hdim256_bf16_paged_sm90_cu_49158569_35994cuda3std3__48in_placeE,@object
	.size		_ZN72_INTERNAL_c7809ec2_36_flash_fwd_hdim256_bf16_paged_sm90_cu_49158569_35994cuda3std3__48in_placeE,(_ZN72_INTERNAL_c7809ec2_36_flash_fwd_hdim256_bf16_paged_sm90_cu_49158569_35994cuda3std6ranges3__45__cpo9iter_moveE - _ZN72_INTERNAL_c7809ec2_36_flash_fwd_hdim256_bf16_paged_sm90_cu_49158569_35994cuda3std3__48in_placeE)
_ZN72_INTERNAL_c7809ec2_36_flash_fwd_hdim256_bf16_paged_sm90_cu_49158569_35994cuda3std3__48in_placeE:
	.zero		1
	.type		_ZN72_INTERNAL_c7809ec2_36_flash_fwd_hdim256_bf16_paged_sm90_cu_49158569_35994cuda3std6ranges3__45__cpo9iter_moveE,@object
	.size		_ZN72_INTERNAL_c7809ec2_36_flash_fwd_hdim256_bf16_paged_sm90_cu_49158569_35994cuda3std6ranges3__45__cpo9iter_moveE,(_ZN72_INTERNAL_c7809ec2_36_flash_fwd_hdim256_bf16_paged_sm90_cu_49158569_35994cuda3std3__45__cpo5beginE - _ZN72_INTERNAL_c7809ec2_36_flash_fwd_hdim256_bf16_paged_sm90_cu_49158569_35994cuda3std6ranges3__45__cpo9iter_moveE)
_ZN72_INTERNAL_c7809ec2_36_flash_fwd_hdim256_bf16_paged_sm90_cu_49158569_35994cuda3std6ranges3__45__cpo9iter_moveE:
	.zero		1
	.type		_ZN72_INTERNAL_c7809ec2_36_flash_fwd_hdim256_bf16_paged_sm90_cu_49158569_35994cuda3std3__45__cpo5beginE,@object
	.size		_ZN72_INTERNAL_c7809ec2_36_flash_fwd_hdim256_bf16_paged_sm90_cu_49158569_35994cuda3std3__45__cpo5beginE,(_ZN72_INTERNAL_c7809ec2_36_flash_fwd_hdim256_bf16_paged_sm90_cu_49158569_35994cuda3std3__474_GLOBAL__N__c7809ec2_36_flash_fwd_hdim256_bf16_paged_sm90_cu_49158569_35996ignoreE - _ZN72_INTERNAL_c7809ec2_36_flash_fwd_hdim256_bf16_paged_sm90_cu_49158569_35994cuda3std3__45__cpo5beginE)
_ZN72_INTERNAL_c7809ec2_36_flash_fwd_hdim256_bf16_paged_sm90_cu_49158569_35994cuda3std3__45__cpo5beginE:
	.zero		1
	.type		_ZN72_INTERNAL_c7809ec2_36_flash_fwd_hdim256_bf16_paged_sm90_cu_49158569_35994cuda3std3__474_GLOBAL__N__c7809ec2_36_flash_fwd_hdim256_bf16_paged_sm90_cu_49158569_35996ignoreE,@object
	.size		_ZN72_INTERNAL_c7809ec2_36_flash_fwd_hdim256_bf16_paged_sm90_cu_49158569_35994cuda3std3__474_GLOBAL__N__c7809ec2_36_flash_fwd_hdim256_bf16_paged_sm90_cu_49158569_35996ignoreE,(_ZN72_INTERNAL_c7809ec2_36_flash_fwd_hdim256_bf16_paged_sm90_cu_49158569_35994cute7productE - _ZN72_INTERNAL_c7809ec2_36_flash_fwd_hdim256_bf16_paged_sm90_cu_49158569_35994cuda3std3__474_GLOBAL__N__c7809ec2_36_flash_fwd_hdim256_bf16_paged_sm90_cu_49158569_35996ignoreE)
_ZN72_INTERNAL_c7809ec2_36_flash_fwd_hdim256_bf16_paged_sm90_cu_49158569_35994cuda3std3__474_GLOBAL__N__c7809ec2_36_flash_fwd_hdim256_bf16_paged_sm90_cu_49158569_35996ignoreE:
	.zero		1
	.type		_ZN72_INTERNAL_c7809ec2_36_flash_fwd_hdim256_bf16_paged_sm90_cu_49158569_35994cute7productE,@object
	.size		_ZN72_INTERNAL_c7809ec2_36_flash_fwd_hdim256_bf16_paged_sm90_cu_49158569_35994cute7productE,(_ZN72_INTERNAL_c7809ec2_36_flash_fwd_hdim256_bf16_paged_sm90_cu_49158569_35994cuda3std3__45__cpo3endE - _ZN72_INTERNAL_c7809ec2_36_flash_fwd_hdim256_bf16_paged_sm90_cu_49158569_35994cute7productE)
_ZN72_INTERNAL_c7809ec2_36_flash_fwd_hdim256_bf16_paged_sm90_cu_49158569_35994cute7productE:
	.zero		1
	.type		_ZN72_INTERNAL_c7809ec2_36_flash_fwd_hdim256_bf16_paged_sm90_cu_49158569_35994cuda3std3__45__cpo3endE,@object
	.size		_ZN72_INTERNAL_c7809ec2_36_flash_fwd_hdim256_bf16_paged_sm90_cu_49158569_35994cuda3std3__45__cpo3endE,(_ZN72_INTERNAL_c7809ec2_36_flash_fwd_hdim256_bf16_paged_sm90_cu_49158569_35994cuda3std3__419piecewise_constructE - _ZN72_INTERNAL_c7809ec2_36_flash_fwd_hdim256_bf16_paged_sm90_cu_49158569_35994cuda3std3__45__cpo3endE)
_ZN72_INTERNAL_c7809ec2_36_flash_fwd_hdim256_bf16_paged_sm90_cu_49158569_35994cuda3std3__45__cpo3endE:
	.zero		1
	.type		_ZN72_INTERNAL_c7809ec2_36_flash_fwd_hdim256_bf16_paged_sm90_cu_49158569_35994cuda3std3__419piecewise_constructE,@object
	.size		_ZN72_INTERNAL_c7809ec2_36_flash_fwd_hdim256_bf16_paged_sm90_cu_49158569_35994cuda3std3__419piecewise_constructE,(_ZN72_INTERNAL_c7809ec2_36_flash_fwd_hdim256_bf16_paged_sm90_cu_49158569_35994cuda3std3__45__cpo4cendE - _ZN72_INTERNAL_c7809ec2_36_flash_fwd_hdim256_bf16_paged_sm90_cu_49158569_35994cuda3std3__419piecewise_constructE)
_ZN72_INTERNAL_c7809ec2_36_flash_fwd_hdim256_bf16_paged_sm90_cu_49158569_35994cuda3std3__419piecewise_constructE:
	.zero		1
	.type		_ZN72_INTERNAL_c7809ec2_36_flash_fwd_hdim256_bf16_paged_sm90_cu_49158569_35994cuda3std3__45__cpo4cendE,@object
	.size		_ZN72_INTERNAL_c7809ec2_36_flash_fwd_hdim256_bf16_paged_sm90_cu_49158569_35994cuda3std3__45__cpo4cendE,(_ZN72_INTERNAL_c7809ec2_36_flash_fwd_hdim256_bf16_paged_sm90_cu_49158569_35994cuda3std6ranges3__45__cpo4swapE - _ZN72_INTERNAL_c7809ec2_36_flash_fwd_hdim256_bf16_paged_sm90_cu_49158569_35994cuda3std3__45__cpo4cendE)
_ZN72_INTERNAL_c7809ec2_36_flash_fwd_hdim256_bf16_paged_sm90_cu_49158569_35994cuda3std3__45__cpo4cendE:
	.zero		1
	.type		_ZN72_INTERNAL_c7809ec2_36_flash_fwd_hdim256_bf16_paged_sm90_cu_49158569_35994cuda3std6ranges3__45__cpo4swapE,@object
	.size		_ZN72_INTERNAL_c7809ec2_36_flash_fwd_hdim256_bf16_paged_sm90_cu_49158569_35994cuda3std6ranges3__45__cpo4swapE,(.L_7 - _ZN72_INTERNAL_c7809ec2_36_flash_fwd_hdim256_bf16_paged_sm90_cu_49158569_35994cuda3std6ranges3__45__cpo4swapE)
_ZN72_INTERNAL_c7809ec2_36_flash_fwd_hdim256_bf16_paged_sm90_cu_49158569_35994cuda3std6ranges3__45__cpo4swapE:
	.zero		1
.L_7:


//--------------------- .nv.constant0._ZN7cutlass13device_kernelIN5flash11enable_sm90INS1_16FlashAttnFwdSm90INS1_25CollectiveMainloopFwdSm90ILi2EN4cute5tupleIJNS5_1CILi1EEES8_S8_EEENS6_IJNS7_ILi128EEENS7_ILi80EEENS7_ILi256EEEEEELi256ENS_10bfloat16_tEfNS_4arch4Sm90ELb0ELb0ELb0ELb0ELb1ELb0ELb0ELb1ELb1ELb1ELb0ELb0EEENS1_21CollectiveEpilogueFwdINS6_IJSA_SC_SB_EEES9_SE_SG_Li256ELb0ELb1ELb0ELb0EEENS1_29StaticPersistentTileSchedulerILb0EEEEEEEEEvNT_6ParamsE --------------------------
	.section	.nv.constant0._ZN7cutlass13device_kernelIN5flash11enable_sm90INS1_16FlashAttnFwdSm90INS1_25CollectiveMainloopFwdSm90ILi2EN4cute5tupleIJNS5_1CILi1EEES8_S8_EEENS6_IJNS7_ILi128EEENS7_ILi80EEENS7_ILi256EEEEEELi256ENS_10bfloat16_tEfNS_4arch4Sm90ELb0ELb0ELb0ELb0ELb1ELb0ELb0ELb1ELb1ELb1ELb0ELb0EEENS1_21CollectiveEpilogueFwdINS6_IJSA_SC_SB_EEES9_SE_SG_Li256ELb0ELb1ELb0ELb0EEENS1_29StaticPersistentTileSchedulerILb0EEEEEEEEEvNT_6ParamsE,"a",@progbits
	.sectionflags	@""
	.align	4
.nv.constant0._ZN7cutlass13device_kernelIN5flash11enable_sm90INS1_16FlashAttnFwdSm90INS1_25CollectiveMainloopFwdSm90ILi2EN4cute5tupleIJNS5_1CILi1EEES8_S8_EEENS6_IJNS7_ILi128EEENS7_ILi80EEENS7_ILi256EEEEEELi256ENS_10bfloat16_tEfNS_4arch4Sm90ELb0ELb0ELb0ELb0ELb1ELb0ELb0ELb1ELb1ELb1ELb0ELb0EEENS1_21CollectiveEpilogueFwdINS6_IJSA_SC_SB_EEES9_SE_SG_Li256ELb0ELb1ELb0ELb0EEENS1_29StaticPersistentTileSchedulerILb0EEEEEEEEEvNT_6ParamsE:
	.zero		3456


//--------------------- .nv.constant0._ZN7cutlass13device_kernelIN5flash11enable_sm90INS1_16FlashAttnFwdSm90INS1_25CollectiveMainloopFwdSm90ILi2EN4cute5tupleIJNS5_1CILi1EEES8_S8_EEENS6_IJNS7_ILi128EEENS7_ILi80EEENS7_ILi256EEEEEELi256ENS_10bfloat16_tEfNS_4arch4Sm90ELb0ELb0ELb0ELb1ELb1ELb0ELb0ELb1ELb1ELb1ELb0ELb0EEENS1_21CollectiveEpilogueFwdINS6_IJSA_SC_SB_EEES9_SE_SG_Li256ELb1ELb1ELb0ELb0EEENS1_36VarlenDynamicPersistentTileSchedulerILi128ELi80ELi256ELi128ELb0ELb1ELb1ELb0ELb1ELb1EEEEEEEEEvNT_6ParamsE --------------------------
	.section	.nv.constant0._ZN7cutlass13device_kernelIN5flash11enable_sm90INS1_16FlashAttnFwdSm90INS1_25CollectiveMainloopFwdSm90ILi2EN4cute5tupleIJNS5_1CILi1EEES8_S8_EEENS6_IJNS7_ILi128EEENS7_ILi80EEENS7_ILi256EEEEEELi256ENS_10bfloat16_tEfNS_4arch4Sm90ELb0ELb0ELb0ELb1ELb1ELb0ELb0ELb1ELb1ELb1ELb0ELb0EEENS1_21CollectiveEpilogueFwdINS6_IJSA_SC_SB_EEES9_SE_SG_Li256ELb1ELb1ELb0ELb0EEENS1_36VarlenDynamicPersistentTileSchedulerILi128ELi80ELi256ELi128ELb0ELb1ELb1ELb0ELb1ELb1EEEEEEEEEvNT_6ParamsE,"a",@progbits
	.sectionflags	@""
	.align	4
.nv.constant0._ZN7cutlass13device_kernelIN5flash11enable_sm90INS1_16FlashAttnFwdSm90INS1_25CollectiveMainloopFwdSm90ILi2EN4cute5tupleIJNS5_1CILi1EEES8_S8_EEENS6_IJNS7_ILi128EEENS7_ILi80EEENS7_ILi256EEEEEELi256ENS_10bfloat16_tEfNS_4arch4Sm90ELb0ELb0ELb0ELb1ELb1ELb0ELb0ELb1ELb1ELb1ELb0ELb0EEENS1_21CollectiveEpilogueFwdINS6_IJSA_SC_SB_EEES9_SE_SG_Li256ELb1ELb1ELb0ELb0EEENS1_36VarlenDynamicPersistentTileSchedulerILi128ELi80ELi256ELi128ELb0ELb1ELb1ELb0ELb1ELb1EEEEEEEEEvNT_6ParamsE:
	.zero		3584


//--------------------- .nv.constant0._ZN7cutlass13device_kernelIN5flash11enable_sm90INS1_16FlashAttnFwdSm90INS1_25CollectiveMainloopFwdSm90ILi2EN4cute5tupleIJNS5_1CILi1EEES8_S8_EEENS6_IJNS7_ILi128EEENS7_ILi80EEENS7_ILi256EEEEEELi256ENS_10bfloat16_tEfNS_4arch4Sm90ELb0ELb0ELb0ELb1ELb1ELb1ELb0ELb1ELb1ELb1ELb0ELb0EEENS1_21CollectiveEpilogueFwdINS6_IJSA_SC_SB_EEES9_SE_SG_Li256ELb1ELb1ELb0ELb0EEENS1_36VarlenDynamicPersistentTileSchedulerILi128ELi80ELi256ELi128ELb0ELb1ELb1ELb0ELb1ELb1EEEEEEEEEvNT_6ParamsE --------------------------
	.section	.nv.constant0._ZN7cutlass13device_kernelIN5flash11enable_sm90INS1_16FlashAttnFwdSm90INS1_25CollectiveMainloopFwdSm90ILi2EN4cute5tupleIJNS5_1CILi1EEES8_S8_EEENS6_IJNS7_ILi128EEENS7_ILi80EEENS7_ILi256EEEEEELi256ENS_10bfloat16_tEfNS_4arch4Sm90ELb0ELb0ELb0ELb1ELb1ELb1ELb0ELb1ELb1ELb1ELb0ELb0EEENS1_21CollectiveEpilogueFwdINS6_IJSA_SC_SB_EEES9_SE_SG_Li256ELb1ELb1ELb0ELb0EEENS1_36VarlenDynamicPersistentTileSchedulerILi128ELi80ELi256ELi128ELb0ELb1ELb1ELb0ELb1ELb1EEEEEEEEEvNT_6ParamsE,"a",@progbits
	.sectionflags	@""
	.align	4
.nv.constant0._ZN7cutlass13device_kernelIN5flash11enable_sm90INS1_16FlashAttnFwdSm90INS1_25CollectiveMainloopFwdSm90ILi2EN4cute5tupleIJNS5_1CILi1EEES8_S8_EEENS6_IJNS7_ILi128EEENS7_ILi80EEENS7_ILi256EEEEEELi256ENS_10bfloat16_tEfNS_4arch4Sm90ELb0ELb0ELb0ELb1ELb1ELb1ELb0ELb1ELb1ELb1ELb0ELb0EEENS1_21CollectiveEpilogueFwdINS6_IJSA_SC_SB_EEES9_SE_SG_Li256ELb1ELb1ELb0ELb0EEENS1_36VarlenDynamicPersistentTileSchedulerILi128ELi80ELi256ELi128ELb0ELb1ELb1ELb0ELb1ELb1EEEEEEEEEvNT_6ParamsE:
	.zero		3584


//--------------------- .nv.constant0._ZN7cutlass13device_kernelIN5flash11enable_sm90INS1_16FlashAttnFwdSm90INS1_25CollectiveMainloopFwdSm90ILi2EN4cute5tupleIJNS5_1CILi1EEES8_S8_EEENS6_IJNS7_ILi128EEENS7_ILi64EEENS7_ILi256EEEEEELi256ENS_10bfloat16_tEfNS_4arch4Sm90ELb0ELb1ELb0ELb0ELb1ELb0ELb0ELb1ELb1ELb1ELb0ELb0EEENS1_21CollectiveEpilogueFwdINS6_IJSA_SC_SB_EEES9_SE_SG_Li256ELb0ELb1ELb0ELb0EEENS1_30DynamicPersistentTileSchedulerILi256ELi128ELb0ELb1ELb1EEEEEEEEEvNT_6ParamsE --------------------------
	.section	.nv.constant0._ZN7cutlass13device_kernelIN5flash11enable_sm90INS1_16FlashAttnFwdSm90INS1_25CollectiveMainloopFwdSm90ILi2EN4cute5tupleIJNS5_1CILi1EEES8_S8_EEENS6_IJNS7_ILi128EEENS7_ILi64EEENS7_ILi256EEEEEELi256ENS_10bfloat16_tEfNS_4arch4Sm90ELb0ELb1ELb0ELb0ELb1ELb0ELb0ELb1ELb1ELb1ELb0ELb0EEENS1_21CollectiveEpilogueFwdINS6_IJSA_SC_SB_EEES9_SE_SG_Li256ELb0ELb1ELb0ELb0EEENS1_30DynamicPersistentTileSchedulerILi256ELi128ELb0ELb1ELb1EEEEEEEEEvNT_6ParamsE,"a",@progbits
	.sectionflags	@""
	.align	4
.nv.constant0._ZN7cutlass13device_kernelIN5flash11enable_sm90INS1_16FlashAttnFwdSm90INS1_25CollectiveMainloopFwdSm90ILi2EN4cute5tupleIJNS5_1CILi1EEES8_S8_EEENS6_IJNS7_ILi128EEENS7_ILi64EEENS7_ILi256EEEEEELi256ENS_10bfloat16_tEfNS_4arch4Sm90ELb0ELb1ELb0ELb0ELb1ELb0ELb0ELb1ELb1ELb1ELb0ELb0EEENS1_21CollectiveEpilogueFwdINS6_IJSA_SC_SB_EEES9_SE_SG_Li256ELb0ELb1ELb0ELb0EEENS1_30DynamicPersistentTileSchedulerILi256ELi128ELb0ELb1ELb1EEEEEEEEEvNT_6ParamsE:
	.zero		3584


//--------------------- .nv.constant0._ZN7cutlass13device_kernelIN5flash11enable_sm90INS1_16FlashAttnFwdSm90INS1_25CollectiveMainloopFwdSm90ILi2EN4cute5tupleIJNS5_1CILi1EEES8_S8_EEENS6_IJNS7_ILi128EEENS7_ILi64EEENS7_ILi256EEEEEELi256ENS_10bfloat16_tEfNS_4arch4Sm90ELb0ELb1ELb0ELb1ELb1ELb0ELb0ELb1ELb1ELb1ELb0ELb0EEENS1_21CollectiveEpilogueFwdINS6_IJSA_SC_SB_EEES9_SE_SG_Li256ELb1ELb1ELb0ELb0EEENS1_36VarlenDynamicPersistentTileSchedulerILi128ELi64ELi256ELi128ELb0ELb1ELb1ELb1ELb0ELb1EEEEEEEEEvNT_6ParamsE --------------------------
	.section	.nv.constant0._ZN7cutlass13device_kernelIN5flash11enable_sm90INS1_16FlashAttnFwdSm90INS1_25CollectiveMainloopFwdSm90ILi2EN4cute5tupleIJNS5_1CILi1EEES8_S8_EEENS6_IJNS7_ILi128EEENS7_ILi64EEENS7_ILi256EEEEEELi256ENS_10bfloat16_tEfNS_4arch4Sm90ELb0ELb1ELb0ELb1ELb1ELb0ELb0ELb1ELb1ELb1ELb0ELb0EEENS1_21CollectiveEpilogueFwdINS6_IJSA_SC_SB_EEES9_SE_SG_Li256ELb1ELb1ELb0ELb0EEENS1_36VarlenDynamicPersistentTileSchedulerILi128ELi64ELi256ELi128ELb0ELb1ELb1ELb1ELb0ELb1EEEEEEEEEvNT_6ParamsE,"a",@progbits
	.sectionflags	@""
	.align	4
.nv.constant0._ZN7cutlass13device_kernelIN5flash11enable_sm90INS1_16FlashAttnFwdSm90INS1_25CollectiveMainloopFwdSm90ILi2EN4cute5tupleIJNS5_1CILi1EEES8_S8_EEENS6_IJNS7_ILi128EEENS7_ILi64EEENS7_ILi256EEEEEELi256ENS_10bfloat16_tEfNS_4arch4Sm90ELb0ELb1ELb0ELb1ELb1ELb0ELb0ELb1ELb1ELb1ELb0ELb0EEENS1_21CollectiveEpilogueFwdINS6_IJSA_SC_SB_EEES9_SE_SG_Li256ELb1ELb1ELb0ELb0EEENS1_36VarlenDynamicPersistentTileSchedulerILi128ELi64ELi256ELi128ELb0ELb1ELb1ELb1ELb0ELb1EEEEEEEEEvNT_6ParamsE:
	.zero		3584


//--------------------- .nv.constant0._ZN7cutlass13device_kernelIN5flash11enable_sm90INS1_16FlashAttnFwdSm90INS1_25CollectiveMainloopFwdSm90ILi2EN4cute5tupleIJNS5_1CILi1EEES8_S8_EEENS6_IJNS7_ILi128EEENS7_ILi64EEENS7_ILi256EEEEEELi256ENS_10bfloat16_tEfNS_4arch4Sm90ELb0ELb1ELb0ELb1ELb1ELb1ELb0ELb1ELb1ELb1ELb0ELb0EEENS1_21CollectiveEpilogueFwdINS6_IJSA_SC_SB_EEES9_SE_SG_Li256ELb1ELb1ELb0ELb0EEENS1_36VarlenDynamicPersistentTileSchedulerILi128ELi64ELi256ELi128ELb0ELb1ELb1ELb1ELb0ELb1EEEEEEEEEvNT_6ParamsE --------------------------
	.section	.nv.constant0._ZN7cutlass13device_kernelIN5flash11enable_sm90INS1_16FlashAttnFwdSm90INS1_25CollectiveMainloopFwdSm90ILi2EN4cute5tupleIJNS5_1CILi1EEES8_S8_EEENS6_IJNS7_ILi128EEENS7_ILi64EEENS7_ILi256EEEEEELi256ENS_10bfloat16_tEfNS_4arch4Sm90ELb0ELb1ELb0ELb1ELb1ELb1ELb0ELb1ELb1ELb1ELb0ELb0EEENS1_21CollectiveEpilogueFwdINS6_IJSA_SC_SB_EEES9_SE_SG_Li256ELb1ELb1ELb0ELb0EEENS1_36VarlenDynamicPersistentTileSchedulerILi128ELi64ELi256ELi128ELb0ELb1ELb1ELb1ELb0ELb1EEEEEEEEEvNT_6ParamsE,"a",@progbits
	.sectionflags	@""
	.align	4
.nv.constant0._ZN7cutlass13device_kernelIN5flash11enable_sm90INS1_16FlashAttnFwdSm90INS1_25CollectiveMainloopFwdSm90ILi2EN4cute5tupleIJNS5_1CILi1EEES8_S8_EEENS6_IJNS7_ILi128EEENS7_ILi64EEENS7_ILi256EEEEEELi256ENS_10bfloat16_tEfNS_4arch4Sm90ELb0ELb1ELb0ELb1ELb1ELb1ELb0ELb1ELb1ELb1ELb0ELb0EEENS1_21CollectiveEpilogueFwdINS6_IJSA_SC_SB_EEES9_SE_SG_Li256ELb1ELb1ELb0ELb0EEENS1_36VarlenDynamicPersistentTileSchedulerILi128ELi64ELi256ELi128ELb0ELb1ELb1ELb1ELb0ELb1EEEEEEEEEvNT_6ParamsE:
	.zero		3584


//--------------------- .nv.constant0._ZN7cutlass13device_kernelIN5flash11enable_sm90INS1_16FlashAttnFwdSm90INS1_25CollectiveMainloopFwdSm90ILi2EN4cute5tupleIJNS5_1CILi1EEES8_S8_EEENS6_IJNS7_ILi128EEENS7_ILi80EEENS7_ILi256EEEEEELi256ENS_10bfloat16_tEfNS_4arch4Sm90ELb1ELb0ELb0ELb0ELb1ELb0ELb0ELb1ELb1ELb1ELb0ELb0EEENS1_21CollectiveEpilogueFwdINS6_IJSA_SC_SB_EEES9_SE_SG_Li256ELb0ELb1ELb0ELb0EEENS1_30DynamicPersistentTileSchedulerILi256ELi128ELb0ELb1ELb1EEEEEEEEEvNT_6ParamsE --------------------------
	.section	.nv.constant0._ZN7cutlass13device_kernelIN5flash11enable_sm90INS1_16FlashAttnFwdSm90INS1_25CollectiveMainloopFwdSm90ILi2EN4cute5tupleIJNS5_1CILi1EEES8_S8_EEENS6_IJNS7_ILi128EEENS7_ILi80EEENS7_ILi256EEEEEELi256ENS_10bfloat16_tEfNS_4arch4Sm90ELb1ELb0ELb0ELb0ELb1ELb0ELb0ELb1ELb1ELb1ELb0ELb0EEENS1_21CollectiveEpilogueFwdINS6_IJSA_SC_SB_EEES9_SE_SG_Li256ELb0ELb1ELb0ELb0EEENS1_30DynamicPersistentTileSchedulerILi256ELi128ELb0ELb1ELb1EEEEEEEEEvNT_6ParamsE,"a",@progbits
	.sectionflags	@""
	.align	4
.nv.constant0._ZN7cutlass13device_kernelIN5flash11enable_sm90INS1_16FlashAttnFwdSm90INS1_25CollectiveMainloopFwdSm90ILi2EN4cute5tupleIJNS5_1CILi1EEES8_S8_EEENS6_IJNS7_ILi128EEENS7_ILi80EEENS7_ILi256EEEEEELi256ENS_10bfloat16_tEfNS_4arch4Sm90ELb1ELb0ELb0ELb0ELb1ELb0ELb0ELb1ELb1ELb1ELb0ELb0EEENS1_21CollectiveEpilogueFwdINS6_IJSA_SC_SB_EEES9_SE_SG_Li256ELb0ELb1ELb0ELb0EEENS1_30DynamicPersistentTileSchedulerILi256ELi128ELb0ELb1ELb1EEEEEEEEEvNT_6ParamsE:
	.zero		3584


//--------------------- .nv.constant0._ZN7cutlass13device_kernelIN5flash11enable_sm90INS1_16FlashAttnFwdSm90INS1_25CollectiveMainloopFwdSm90ILi2EN4cute5tupleIJNS5_1CILi1EEES8_S8_EEENS6_IJNS7_ILi128EEENS7_ILi80EEENS7_ILi256EEEEEELi256ENS_10bfloat16_tEfNS_4arch4Sm90ELb1ELb0ELb0ELb1ELb1ELb0ELb0ELb1ELb1ELb1ELb0ELb0EEENS1_21CollectiveEpilogueFwdINS6_IJSA_SC_SB_EEES9_SE_SG_Li256ELb1ELb1ELb0ELb0EEENS1_36VarlenDynamicPersistentTileSchedulerILi128ELi80ELi256ELi128ELb0ELb1ELb1ELb1ELb1ELb1EEEEEEEEEvNT_6ParamsE --------------------------
	.section	.nv.constant0._ZN7cutlass13device_kernelIN5flash11enable_sm90INS1_16FlashAttnFwdSm90INS1_25CollectiveMainloopFwdSm90ILi2EN4cute5tupleIJNS5_1CILi1EEES8_S8_EEENS6_IJNS7_ILi128EEENS7_ILi80EEENS7_ILi256EEEEEELi256ENS_10bfloat16_tEfNS_4arch4Sm90ELb1ELb0ELb0ELb1ELb1ELb0ELb0ELb1ELb1ELb1ELb0ELb0EEENS1_21CollectiveEpilogueFwdINS6_IJSA_SC_SB_EEES9_SE_SG_Li256ELb1ELb1ELb0ELb0EEENS1_36VarlenDynamicPersistentTileSchedulerILi128ELi80ELi256ELi128ELb0ELb1ELb1ELb1ELb1ELb1EEEEEEEEEvNT_6ParamsE,"a",@progbits
	.sectionflags	@""
	.align	4
.nv.constant0._ZN7cutlass13device_kernelIN5flash11enable_sm90INS1_16FlashAttnFwdSm90INS1_25CollectiveMainloopFwdSm90ILi2EN4cute5tupleIJNS5_1CILi1EEES8_S8_EEENS6_IJNS7_ILi128EEENS7_ILi80EEENS7_ILi256EEEEEELi256ENS_10bfloat16_tEfNS_4arch4Sm90ELb1ELb0ELb0ELb1ELb1ELb0ELb0ELb1ELb1ELb1ELb0ELb0EEENS1_21CollectiveEpilogueFwdINS6_IJSA_SC_SB_EEES9_SE_SG_Li256ELb1ELb1ELb0ELb0EEENS1_36VarlenDynamicPersistentTileSchedulerILi128ELi80ELi256ELi128ELb0ELb1ELb1ELb1ELb1ELb1EEEEEEEEEvNT_6ParamsE:
	.zero		3584


//--------------------- .nv.constant0._ZN7cutlass13device_kernelIN5flash11enable_sm90INS1_16FlashAttnFwdSm90INS1_25CollectiveMainloopFwdSm90ILi2EN4cute5tupleIJNS5_1CILi1EEES8_S8_EEENS6_IJNS7_ILi128EEENS7_ILi80EEENS7_ILi256EEEEEELi256ENS_10bfloat16_tEfNS_4arch4Sm90ELb1ELb0ELb0ELb1ELb1ELb1ELb0ELb1ELb1ELb1ELb0ELb0EEENS1_21CollectiveEpilogueFwdINS6_IJSA_SC_SB_EEES9_SE_SG_Li256ELb1ELb1ELb0ELb0EEENS1_36VarlenDynamicPersistentTileSchedulerILi128ELi80ELi256ELi128ELb0ELb1ELb1ELb1ELb1ELb1EEEEEEEEEvNT_6ParamsE --------------------------
	.section	.nv.constant0._ZN7cutlass13device_kernelIN5flash11enable_sm90INS1_16FlashAttnFwdSm90INS1_25CollectiveMainloopFwdSm90ILi2EN4cute5tupleIJNS5_1CILi1EEES8_S8_EEENS6_IJNS7_ILi128EEENS7_ILi80EEENS7_ILi256EEEEEELi256ENS_10bfloat16_tEfNS_4arch4Sm90ELb1ELb0ELb0ELb1ELb1ELb1ELb0ELb1ELb1ELb1ELb0ELb0EEENS1_21CollectiveEpilogueFwdINS6_IJSA_SC_SB_EEES9_SE_SG_Li256ELb1ELb1ELb0ELb0EEENS1_36VarlenDynamicPersistentTileSchedulerILi128ELi80ELi256ELi128ELb0ELb1ELb1ELb1ELb1ELb1EEEEEEEEEvNT_6ParamsE,"a",@progbits
	.sectionflags	@""
	.align	4
.nv.constant0._ZN7cutlass13device_kernelIN5flash11enable_sm90INS1_16FlashAttnFwdSm90INS1_25CollectiveMainloopFwdSm90ILi2EN4cute5tupleIJNS5_1CILi1EEES8_S8_EEENS6_IJNS7_ILi128EEENS7_ILi80EEENS7_ILi256EEEEEELi256ENS_10bfloat16_tEfNS_4arch4Sm90ELb1ELb0ELb0ELb1ELb1ELb1ELb0ELb1ELb1ELb1ELb0ELb0EEENS1_21CollectiveEpilogueFwdINS6_IJSA_SC_SB_EEES9_SE_SG_Li256ELb1ELb1ELb0ELb0EEENS1_36VarlenDynamicPersistentTileSchedulerILi128ELi80ELi256ELi128ELb0ELb1ELb1ELb1ELb1ELb1EEEEEEEEEvNT_6ParamsE:
	.zero		3584


//--------------------- SYMBOLS --------------------------

	.type		.nv.reservedSmem.offset0,@object
	.size		.nv.reservedSmem.offset0,0x4
